def matmul_kernel(
    a_ptr,
    b_ptr,
    c_ptr,
    M,
    N,
    K,
    stride_am,
    stride_ak,
    stride_bk,
    stride_bn,
    stride_cm,
    stride_cn,
    BLOCK_M: tl.constexpr,
    BLOCK_N: tl.constexpr,
    BLOCK_K: tl.constexpr,
    GROUP_M: tl.constexpr,
):
    pid = tl.program_id(axis=0)
    num_pid_m = tl.cdiv(M, BLOCK_M)
    num_pid_n = tl.cdiv(N, BLOCK_N)
    num_pid_in_group = GROUP_M * num_pid_n
    group_id = pid // num_pid_in_group
    first_pid_m = group_id * GROUP_M
    group_size_m = min(num_pid_m - first_pid_m, GROUP_M)
    pid_m = first_pid_m + ((pid % num_pid_in_group) % group_size_m)
    pid_n = (pid % num_pid_in_group) // group_size_m

    offs_am = (pid_m * BLOCK_M + tl.arange(0, BLOCK_M)) % M
    offs_bn = (pid_n * BLOCK_N + tl.arange(0, BLOCK_N)) % N
    offs_k = tl.arange(0, BLOCK_K)
    a_ptrs = a_ptr + offs_am[:, None] * stride_am + offs_k[None, :] * stride_ak
    b_ptrs = b_ptr + offs_k[:, None] * stride_bk + offs_bn[None, :] * stride_bn

    acc = tl.zeros((BLOCK_M, BLOCK_N), dtype=tl.float32)
    for kk in range(0, tl.cdiv(K, BLOCK_K)):
        a = tl.load(a_ptrs, mask=offs_k[None, :] < K - kk * BLOCK_K, other=0.0)
        b = tl.load(b_ptrs, mask=offs_k[:, None] < K - kk * BLOCK_K, other=0.0)
        acc = tl.dot(a, b, acc)
        a_ptrs += BLOCK_K * stride_ak
        b_ptrs += BLOCK_K * stride_bk

    c = acc.to(c_ptr.dtype.element_ty)
    offs_cm = pid_m * BLOCK_M + tl.arange(0, BLOCK_M)
    offs_cn = pid_n * BLOCK_N + tl.arange(0, BLOCK_N)
    c_ptrs = c_ptr + offs_cm[:, None] * stride_cm + offs_cn[None, :] * stride_cn
    mask = (offs_cm[:, None] < M) & (offs_cn[None, :] < N)
    tl.store(c_ptrs, c, mask=mask)

# config = {"BLOCK_K": 128, "BLOCK_M": 128, "BLOCK_N": 64, "GROUP_M": 8, "arch": "sm_90", "dtype": "fp8e4m3", "num_ctas": 1, "num_stages": 2, "num_warps": 8}
# arch = sm_90


// ===== COMPILED SASS (sm_90a) =====

	.target	sm_90a

	.elftype	@"ET_EXEC"


//--------------------- .note.nv.tkinfo           --------------------------
	.section	.note.nv.tkinfo,"",@"SHT_NOTE"
	.sectionflags	@"SHF_NOTE_NV_TKINFO"
	.tkinfo
        /*0018*/ 	.word	0x00000002
        /*0030*/ 	.string	""
        /*0030*/ 	.string	"ptxas"
        /*0030*/ 	.string	"Cuda compilation tools, release 13.0, V13.0.88"
        /*0030*/ 	.string	"Build cuda_13.0.r13.0/compiler.36424714_0"
        /*0030*/ 	.string	"-v  -suppress-debug-info  -lineinfo  -arch sm_90a "



//--------------------- .note.nv.cuinfo           --------------------------
	.section	.note.nv.cuinfo,"",@"SHT_NOTE"
	.sectionflags	@"SHF_NOTE_NV_CUINFO"
        /*0018*/ 	.short	0x0002
        /*001a*/ 	.short	0x005a
        /*001c*/ 	.short	0x0082
	.zero		2


//--------------------- .nv.info                  --------------------------
	.section	.nv.info,"",@"SHT_CUDA_INFO"
	.align	4


	//----- nvinfo : EIATTR_REGCOUNT
	.align		4
        /*0000*/ 	.byte	0x04, 0x2f
        /*0002*/ 	.short	(.L_1 - .L_0)
	.align		4
.L_0:
        /*0004*/ 	.word	index@(matmul_kernel)
        /*0008*/ 	.word	0x000000ff


	//----- nvinfo : EIATTR_FRAME_SIZE
	.align		4
.L_1:
        /*000c*/ 	.byte	0x04, 0x11
        /*000e*/ 	.short	(.L_3 - .L_2)
	.align		4
.L_2:
        /*0010*/ 	.word	index@(matmul_kernel)
        /*0014*/ 	.word	0x00000060


	//----- nvinfo : EIATTR_MIN_STACK_SIZE
	.align		4
.L_3:
        /*0018*/ 	.byte	0x04, 0x12
        /*001a*/ 	.short	(.L_5 - .L_4)
	.align		4
.L_4:
        /*001c*/ 	.word	index@(matmul_kernel)
        /*0020*/ 	.word	0x00000060
.L_5:


//--------------------- .nv.compat                --------------------------
	.section	.nv.compat,"",@"SHT_CUDA_COMPAT_INFO"
	.align	4
        /*0000*/ 	.byte	0x02, 0x09, 0x01, 0x00, 0x02, 0x02, 0x04, 0x00, 0x02, 0x05, 0x05, 0x00, 0x03, 0x07, 0x01, 0x01
        /*0010*/ 	.byte	0x02, 0x03, 0x00, 0x00, 0x02, 0x06, 0x01, 0x00, 0x04, 0x0b, 0x08, 0x00, 0x00, 0x00, 0x00, 0x00
        /*0020*/ 	.byte	0x00, 0x00, 0x00, 0x00


//--------------------- .nv.info.matmul_kernel    --------------------------
	.section	.nv.info.matmul_kernel,"",@"SHT_CUDA_INFO"
	.sectionflags	@""
	.align	4


	//----- nvinfo : EIATTR_CUDA_API_VERSION
	.align		4
        /*0000*/ 	.byte	0x04, 0x37
        /*0002*/ 	.short	(.L_7 - .L_6)
.L_6:
        /*0004*/ 	.word	0x00000082


	//----- nvinfo : EIATTR_KPARAM_INFO
	.align		4
.L_7:
        /*0008*/ 	.byte	0x04, 0x17
        /*000a*/ 	.short	(.L_9 - .L_8)
.L_8:
        /*000c*/ 	.word	0x00000000
        /*0010*/ 	.short	0x000d
        /*0012*/ 	.short	0x0048
        /*0014*/ 	.byte	0x00, 0xf4, 0x21, 0x00


	//----- nvinfo : EIATTR_KPARAM_INFO
	.align		4
.L_9:
        /*0018*/ 	.byte	0x04, 0x17
        /*001a*/ 	.short	(.L_11 - .L_10)
.L_10:
        /*001c*/ 	.word	0x00000000
        /*0020*/ 	.short	0x000c
        /*0022*/ 	.short	0x0040
        /*0024*/ 	.byte	0x00, 0xf4, 0x21, 0x00


	//----- nvinfo : EIATTR_KPARAM_INFO
	.align		4
.L_11:
        /*0028*/ 	.byte	0x04, 0x17
        /*002a*/ 	.short	(.L_13 - .L_12)
.L_12:
        /*002c*/ 	.word	0x00000000
        /*0030*/ 	.short	0x000b
        /*0032*/ 	.short	0x0038
        /*0034*/ 	.byte	0x00, 0xf0, 0x11, 0x00


	//----- nvinfo : EIATTR_KPARAM_INFO
	.align		4
.L_13:
        /*0038*/ 	.byte	0x04, 0x17
        /*003a*/ 	.short	(.L_15 - .L_14)
.L_14:
        /*003c*/ 	.word	0x00000000
        /*0040*/ 	.short	0x000a
        /*0042*/ 	.short	0x0034
        /*0044*/ 	.byte	0x00, 0xf0, 0x11, 0x00


	//----- nvinfo : EIATTR_KPARAM_INFO
	.align		4
.L_15:
        /*0048*/ 	.byte	0x04, 0x17
        /*004a*/ 	.short	(.L_17 - .L_16)
.L_16:
        /*004c*/ 	.word	0x00000000
        /*0050*/ 	.short	0x0009
        /*0052*/ 	.short	0x0030
        /*0054*/ 	.byte	0x00, 0xf0, 0x11, 0x00


	//----- nvinfo : EIATTR_KPARAM_INFO
	.align		4
.L_17:
        /*0058*/ 	.byte	0x04, 0x17
        /*005a*/ 	.short	(.L_19 - .L_18)
.L_18:
        /*005c*/ 	.word	0x00000000
        /*0060*/ 	.short	0x0008
        /*0062*/ 	.short	0x002c
        /*0064*/ 	.byte	0x00, 0xf0, 0x11, 0x00


	//----- nvinfo : EIATTR_KPARAM_INFO
	.align		4
.L_19:
        /*0068*/ 	.byte	0x04, 0x17
        /*006a*/ 	.short	(.L_21 - .L_20)
.L_20:
        /*006c*/ 	.word	0x00000000
        /*0070*/ 	.short	0x0007
        /*0072*/ 	.short	0x0028
        /*0074*/ 	.byte	0x00, 0xf0, 0x11, 0x00


	//----- nvinfo : EIATTR_KPARAM_INFO
	.align		4
.L_21:
        /*0078*/ 	.byte	0x04, 0x17
        /*007a*/ 	.short	(.L_23 - .L_22)
.L_22:
        /*007c*/ 	.word	0x00000000
        /*0080*/ 	.short	0x0006
        /*0082*/ 	.short	0x0024
        /*0084*/ 	.byte	0x00, 0xf0, 0x11, 0x00


	//----- nvinfo : EIATTR_KPARAM_INFO
	.align		4
.L_23:
        /*0088*/ 	.byte	0x04, 0x17
        /*008a*/ 	.short	(.L_25 - .L_24)
.L_24:
        /*008c*/ 	.word	0x00000000
        /*0090*/ 	.short	0x0005
        /*0092*/ 	.short	0x0020
        /*0094*/ 	.byte	0x00, 0xf0, 0x11, 0x00


	//----- nvinfo : EIATTR_KPARAM_INFO
	.align		4
.L_25:
        /*0098*/ 	.byte	0x04, 0x17
        /*009a*/ 	.short	(.L_27 - .L_26)
.L_26:
        /*009c*/ 	.word	0x00000000
        /*00a0*/ 	.short	0x0004
        /*00a2*/ 	.short	0x001c
        /*00a4*/ 	.byte	0x00, 0xf0, 0x11, 0x00


	//----- nvinfo : EIATTR_KPARAM_INFO
	.align		4
.L_27:
        /*00a8*/ 	.byte	0x04, 0x17
        /*00aa*/ 	.short	(.L_29 - .L_28)
.L_28:
        /*00ac*/ 	.word	0x00000000
        /*00b0*/ 	.short	0x0003
        /*00b2*/ 	.short	0x0018
        /*00b4*/ 	.byte	0x00, 0xf0, 0x11, 0x00


	//----- nvinfo : EIATTR_KPARAM_INFO
	.align		4
.L_29:
        /*00b8*/ 	.byte	0x04, 0x17
        /*00ba*/ 	.short	(.L_31 - .L_30)
.L_30:
        /*00bc*/ 	.word	0x00000000
        /*00c0*/ 	.short	0x0002
        /*00c2*/ 	.short	0x0010
        /*00c4*/ 	.byte	0x00, 0xf4, 0x21, 0x00


	//----- nvinfo : EIATTR_KPARAM_INFO
	.align		4
.L_31:
        /*00c8*/ 	.byte	0x04, 0x17
        /*00ca*/ 	.short	(.L_33 - .L_32)
.L_32:
        /*00cc*/ 	.word	0x00000000
        /*00d0*/ 	.short	0x0001
        /*00d2*/ 	.short	0x0008
        /*00d4*/ 	.byte	0x00, 0xf4, 0x21, 0x00


	//----- nvinfo : EIATTR_KPARAM_INFO
	.align		4
.L_33:
        /*00d8*/ 	.byte	0x04, 0x17
        /*00da*/ 	.short	(.L_35 - .L_34)
.L_34:
        /*00dc*/ 	.word	0x00000000
        /*00e0*/ 	.short	0x0000
        /*00e2*/ 	.short	0x0000
        /*00e4*/ 	.byte	0x00, 0xf4, 0x21, 0x00


	//----- nvinfo : EIATTR_SPARSE_MMA_MASK
	.align		4
.L_35:
        /*00e8*/ 	.byte	0x03, 0x50
        /*00ea*/ 	.short	0x0000


	//----- nvinfo : EIATTR_MAXREG_COUNT
	.align		4
        /*00ec*/ 	.byte	0x03, 0x1b
        /*00ee*/ 	.short	0x00ff


	//----- nvinfo : EIATTR_NUM_BARRIERS
	.align		4
        /*00f0*/ 	.byte	0x02, 0x4c
        /*00f2*/ 	.byte	0x01
	.zero		1


	//----- nvinfo : EIATTR_ANNOTATIONS
	.align		4
        /*00f4*/ 	.byte	0x04, 0x55
        /*00f6*/ 	.short	(.L_37 - .L_36)


	//   ....[0]....
.L_36:
        /*00f8*/ 	.word	0x00000001
        /*00fc*/ 	.byte	0x90, 0x05, 0x00, 0x00, 0x01, 0x00, 0x00, 0x00, 0xc0, 0x05, 0x00, 0x00, 0x01, 0x00, 0x00, 0x00
        /* <DEDUP_REMOVED lines=22> */
        /*026c*/ 	.byte	0x00, 0x73, 0x00, 0x00, 0x01, 0x00, 0x00, 0x00, 0x30, 0x73, 0x00, 0x00


	//----- nvinfo : EIATTR_MERCURY_ISA_VERSION
	.align		4
.L_37:
        /*0278*/ 	.byte	0x03, 0x5f
        /*027a*/ 	.short	0x0101


	//----- nvinfo : EIATTR_EXIT_INSTR_OFFSETS
	.align		4
        /*027c*/ 	.byte	0x04, 0x1c
        /*027e*/ 	.short	(.L_39 - .L_38)


	//   ....[0]....
.L_38:
        /*0280*/ 	.word	0x00007ad0


	//   ....[1]....
        /*0284*/ 	.word	0x00007af0


	//----- nvinfo : EIATTR_REQNTID
	.align		4
.L_39:
        /*0288*/ 	.byte	0x04, 0x10
        /*028a*/ 	.short	(.L_41 - .L_40)
.L_40:
        /*028c*/ 	.word	0x00000100
        /*0290*/ 	.word	0x00000001
        /*0294*/ 	.word	0x00000001


	//----- nvinfo : EIATTR_CBANK_PARAM_SIZE
	.align		4
.L_41:
        /*0298*/ 	.byte	0x03, 0x19
        /*029a*/ 	.short	0x0050


	//----- nvinfo : EIATTR_PARAM_CBANK
	.align		4
        /*029c*/ 	.byte	0x04, 0x0a
        /*029e*/ 	.short	(.L_43 - .L_42)
	.align		4
.L_42:
        /*02a0*/ 	.word	index@(.nv.constant0.matmul_kernel)
        /*02a4*/ 	.short	0x0210
        /*02a6*/ 	.short	0x0050


	//----- nvinfo : EIATTR_SW_WAR
	.align		4
.L_43:
        /*02a8*/ 	.byte	0x04, 0x36
        /*02aa*/ 	.short	(.L_45 - .L_44)
.L_44:
        /*02ac*/ 	.word	0x00000008
.L_45:


//--------------------- .nv.callgraph             --------------------------
	.section	.nv.callgraph,"",@"SHT_CUDA_CALLGRAPH"
	.align	4
	.sectionentsize	8
	.align		4
        /*0000*/ 	.word	0x00000000
	.align		4
        /*0004*/ 	.word	0xffffffff
	.align		4
        /*0008*/ 	.word	0x00000000
	.align		4
        /*000c*/ 	.word	0xfffffffe
	.align		4
        /*0010*/ 	.word	0x00000000
	.align		4
        /*0014*/ 	.word	0xfffffffd
	.align		4
        /*0018*/ 	.word	0x00000000
	.align		4
        /*001c*/ 	.word	0xfffffffc


//--------------------- .text.matmul_kernel       --------------------------
	.section	.text.matmul_kernel,"ax",@progbits
	.align	128
        .global         matmul_kernel
        .type           matmul_kernel,@function
        .size           matmul_kernel,(.L_x_4 - matmul_kernel)
        .other          matmul_kernel,@"STO_CUDA_ENTRY STV_DEFAULT"
matmul_kernel:
.text.matmul_kernel:
[----:B------:R-:W0:Y:S08]  /*0000*/  LDC R1, c[0x0][0x28] ;  /* 0x00000a00ff017b82 */ /* 0x000e300000000800 */
[----:B------:R-:W1:Y:S01]  /*0010*/  LDC.64 R20, c[0x0][0x228] ;  /* 0x00008a00ff147b82 */ /* 0x000e620000000a00 */
[----:B------:R-:W2:Y:S01]  /*0020*/  S2R R5, SR_CTAID.X ;  /* 0x0000000000057919 */ /* 0x000ea20000002500 */
[----:B0-----:R-:W-:Y:S01]  /*0030*/  VIADD R1, R1, 0xffffffa0 ;  /* 0xffffffa001017836 */ /* 0x001fe20000000000 */
[----:B------:R-:W-:Y:S01]  /*0040*/  UMOV UR4, 0x400 ;  /* 0x0000040000047882 */ /* 0x000fe20000000000 */
[----:B------:R-:W-:Y:S01]  /*0050*/  ULDC.64 UR18, c[0x0][0x208] ;  /* 0x0000820000127ab9 */ /* 0x000fe20000000a00 */
[----:B------:R-:W0:Y:S01]  /*0060*/  S2R R115, SR_TID.X ;  /* 0x0000000000737919 */ /* 0x000e220000002100 */
[----:B------:R-:W-:-:S02]  /*0070*/  ULDC UR17, c[0x0][0x230] ;  /* 0x00008c0000117ab9 */ /* 0x000fc40000000800 */
[----:B------:R-:W3:Y:S01]  /*0080*/  S2UR UR16, SR_CgaCtaId ;  /* 0x00000000001079c3 */ /* 0x000ee20000008800 */
[----:B-1----:R-:W-:-:S05]  /*0090*/  VIADD R0, R21, 0x3f ;  /* 0x0000003f15007836 */ /* 0x002fca0000000000 */
[----:B------:R-:W-:Y:S01]  /*00a0*/  SHF.R.S32.HI R3, RZ, 0x1f, R0 ;  /* 0x0000001fff037819 */ /* 0x000fe20000011400 */
[----:B---3--:R-:W-:-:S03]  /*00b0*/  ULEA UR16, UR16, UR4, 0x18 ;  /* 0x0000000410107291 */ /* 0x008fc6000f8ec03f */
[----:B------:R-:W-:Y:S02]  /*00c0*/  LEA.HI R3, R3, R0, RZ, 0x6 ;  /* 0x0000000003037211 */ /* 0x000fe400078f30ff */
[----:B--2---:R-:W-:Y:S02]  /*00d0*/  IABS R8, R5 ;  /* 0x0000000500087213 */ /* 0x004fe40000000000 */
[----:B------:R-:W-:-:S05]  /*00e0*/  SHF.R.S32.HI R3, RZ, 0x6, R3 ;  /* 0x00000006ff037819 */ /* 0x000fca0000011403 */
[----:B------:R-:W-:-:S05]  /*00f0*/  IMAD.SHL.U32 R4, R3, 0x8, RZ ;  /* 0x0000000803047824 */ /* 0x000fca00078e00ff */
[-C--:B------:R-:W-:Y:S02]  /*0100*/  IABS R7, R4.reuse ;  /* 0x0000000400077213 */ /* 0x080fe40000000000 */
[----:B------:R-:W-:Y:S02]  /*0110*/  IABS R10, R4 ;  /* 0x00000004000a7213 */ /* 0x000fe40000000000 */
[----:B------:R-:W1:Y:S08]  /*0120*/  I2F.RP R0, R7 ;  /* 0x0000000700007306 */ /* 0x000e700000209400 */
[----:B-1----:R-:W1:Y:S02]  /*0130*/  MUFU.RCP R0, R0 ;  /* 0x0000000000007308 */ /* 0x002e640000001000 */
[----:B-1----:R-:W-:-:S02]  /*0140*/  VIADD R2, R0, 0xffffffe ;  /* 0x0ffffffe00027836 */ /* 0x002fc40000000000 */
[----:B------:R-:W-:-:S04]  /*0150*/  IMAD.MOV R0, RZ, RZ, -R10 ;  /* 0x000000ffff007224 */ /* 0x000fc800078e0a0a */
[----:B------:R1:W2:Y:S02]  /*0160*/  F2I.FTZ.U32.TRUNC.NTZ R3, R2 ;  /* 0x0000000200037305 */ /* 0x0002a4000021f000 */
[----:B-1----:R-:W-:Y:S02]  /*0170*/  IMAD.MOV.U32 R2, RZ, RZ, RZ ;  /* 0x000000ffff027224 */ /* 0x002fe400078e00ff */
[----:B--2---:R-:W-:-:S04]  /*0180*/  IMAD.MOV R6, RZ, RZ, -R3 ;  /* 0x000000ffff067224 */ /* 0x004fc800078e0a03 */
[----:B------:R-:W-:Y:S02]  /*0190*/  IMAD R9, R6, R7, RZ ;  /* 0x0000000706097224 */ /* 0x000fe400078e02ff */
[----:B------:R-:W-:Y:S02]  /*01a0*/  IMAD.MOV.U32 R6, RZ, RZ, R8 ;  /* 0x000000ffff067224 */ /* 0x000fe400078e0008 */
[----:B------:R-:W-:-:S06]  /*01b0*/  IMAD.HI.U32 R3, R3, R9, R2 ;  /* 0x0000000903037227 */ /* 0x000fcc00078e0002 */
[----:B------:R-:W-:-:S04]  /*01c0*/  IMAD.HI.U32 R3, R3, R6, RZ ;  /* 0x0000000603037227 */ /* 0x000fc800078e00ff */
[----:B------:R-:W-:-:S05]  /*01d0*/  IMAD R0, R3, R0, R6 ;  /* 0x0000000003007224 */ /* 0x000fca00078e0206 */
[----:B------:R-:W-:-:S13]  /*01e0*/  ISETP.GT.U32.AND P1, PT, R7, R0, PT ;  /* 0x000000000700720c */ /* 0x000fda0003f24070 */
[----:B------:R-:W-:Y:S02]  /*01f0*/  @!P1 IMAD.IADD R0, R0, 0x1, -R7 ;  /* 0x0000000100009824 */ /* 0x000fe400078e0a07 */
[----:B------:R-:W-:Y:S01]  /*0200*/  @!P1 VIADD R3, R3, 0x1 ;  /* 0x0000000103039836 */ /* 0x000fe20000000000 */
[----:B------:R-:W-:Y:S02]  /*0210*/  ISETP.NE.AND P1, PT, R4, RZ, PT ;  /* 0x000000ff0400720c */ /* 0x000fe40003f25270 */
[----:B------:R-:W-:Y:S02]  /*0220*/  ISETP.GE.U32.AND P0, PT, R0, R7, PT ;  /* 0x000000070000720c */ /* 0x000fe40003f06070 */
[----:B------:R-:W-:-:S04]  /*0230*/  LOP3.LUT R0, R5, R4, RZ, 0x3c, !PT ;  /* 0x0000000405007212 */ /* 0x000fc800078e3cff */
[----:B------:R-:W-:Y:S01]  /*0240*/  ISETP.GE.AND P2, PT, R0, RZ, PT ;  /* 0x000000ff0000720c */ /* 0x000fe20003f46270 */
[----:B------:R-:W-:-:S06]  /*0250*/  VIADD R0, R20, 0x7f ;  /* 0x0000007f14007836 */ /* 0x000fcc0000000000 */
[----:B------:R-:W-:-:S04]  /*0260*/  @P0 VIADD R3, R3, 0x1 ;  /* 0x0000000103030836 */ /* 0x000fc80000000000 */
[----:B------:R-:W-:Y:S01]  /*0270*/  IMAD.MOV.U32 R2, RZ, RZ, R3 ;  /* 0x000000ffff027224 */ /* 0x000fe200078e0003 */
[----:B------:R-:W-:-:S03]  /*0280*/  SHF.R.S32.HI R3, RZ, 0x1f, R0 ;  /* 0x0000001fff037819 */ /* 0x000fc60000011400 */
[----:B------:R-:W-:Y:S01]  /*0290*/  @!P2 IMAD.MOV R2, RZ, RZ, -R2 ;  /* 0x000000ffff02a224 */ /* 0x000fe200078e0a02 */
[----:B------:R-:W-:Y:S02]  /*02a0*/  @!P1 LOP3.LUT R2, RZ, R4, RZ, 0x33, !PT ;  /* 0x00000004ff029212 */ /* 0x000fe400078e33ff */
[----:B------:R-:W-:-:S03]  /*02b0*/  LEA.HI R3, R3, R0, RZ, 0x7 ;  /* 0x0000000003037211 */ /* 0x000fc600078f38ff */
[----:B------:R-:W-:Y:S02]  /*02c0*/  IMAD.SHL.U32 R8, R2, 0x8, RZ ;  /* 0x0000000802087824 */ /* 0x000fe400078e00ff */
[----:B------:R-:W-:-:S03]  /*02d0*/  IMAD.MOV R2, RZ, RZ, -R2 ;  /* 0x000000ffff027224 */ /* 0x000fc600078e0a02 */
[----:B------:R-:W-:Y:S01]  /*02e0*/  LEA.HI.SX32 R3, R3, -R8, 0x19 ;  /* 0x8000000803037211 */ /* 0x000fe200078fcaff */
[----:B------:R-:W-:-:S03]  /*02f0*/  IMAD R4, R4, R2, R5 ;  /* 0x0000000204047224 */ /* 0x000fc600078e0205 */
[----:B------:R-:W-:Y:S02]  /*0300*/  VIMNMX R11, R3, 0x8, PT ;  /* 0x00000008030b7848 */ /* 0x000fe40003fe0100 */
[----:B------:R-:W-:Y:S02]  /*0310*/  IABS R9, R4 ;  /* 0x0000000400097213 */ /* 0x000fe40000000000 */
[----:B------:R-:W-:-:S04]  /*0320*/  IABS R7, R11 ;  /* 0x0000000b00077213 */ /* 0x000fc80000000000 */
[----:B------:R-:W1:Y:S08]  /*0330*/  I2F.RP R0, R7 ;  /* 0x0000000700007306 */ /* 0x000e700000209400 */
[----:B-1----:R-:W1:Y:S02]  /*0340*/  MUFU.RCP R0, R0 ;  /* 0x0000000000007308 */ /* 0x002e640000001000 */
[----:B-1----:R-:W-:-:S06]  /*0350*/  VIADD R3, R0, 0xffffffe ;  /* 0x0ffffffe00037836 */ /* 0x002fcc0000000000 */
[----:B------:R-:W1:Y:S02]  /*0360*/  F2I.FTZ.U32.TRUNC.NTZ R3, R3 ;  /* 0x0000000300037305 */ /* 0x000e64000021f000 */
[----:B-1----:R-:W-:-:S04]  /*0370*/  IMAD.MOV R6, RZ, RZ, -R3 ;  /* 0x000000ffff067224 */ /* 0x002fc800078e0a03 */
[----:B------:R-:W-:Y:S01]  /*0380*/  IMAD.MOV.U32 R2, RZ, RZ, R6 ;  /* 0x000000ffff027224 */ /* 0x000fe200078e0006 */
[----:B------:R-:W-:-:S03]  /*0390*/  IABS R6, R11 ;  /* 0x0000000b00067213 */ /* 0x000fc60000000000 */
[----:B------:R-:W-:Y:S02]  /*03a0*/  IMAD R5, R2, R7, RZ ;  /* 0x0000000702057224 */ /* 0x000fe400078e02ff */
[----:B------:R-:W-:Y:S02]  /*03b0*/  IMAD.MOV.U32 R2, RZ, RZ, RZ ;  /* 0x000000ffff027224 */ /* 0x000fe400078e00ff */
[----:B------:R-:W-:Y:S02]  /*03c0*/  IMAD.MOV R0, RZ, RZ, -R6 ;  /* 0x000000ffff007224 */ /* 0x000fe400078e0a06 */
[----:B------:R-:W-:Y:S01]  /*03d0*/  IMAD.HI.U32 R2, R3, R5, R2 ;  /* 0x0000000503027227 */ /* 0x000fe200078e0002 */
[----:B------:R-:W1:Y:S05]  /*03e0*/  LDC R6, c[0x0][0x230] ;  /* 0x00008c00ff067b82 */ /* 0x000e6a0000000800 */
[----:B------:R-:W-:-:S04]  /*03f0*/  IMAD.HI.U32 R2, R2, R9, RZ ;  /* 0x0000000902027227 */ /* 0x000fc800078e00ff */
[----:B------:R-:W-:-:S05]  /*0400*/  IMAD R0, R2, R0, R9 ;  /* 0x0000000002007224 */ /* 0x000fca00078e0209 */
[----:B------:R-:W-:Y:S01]  /*0410*/  ISETP.GT.U32.AND P1, PT, R7, R0, PT ;  /* 0x000000000700720c */ /* 0x000fe20003f24070 */
[----:B-1----:R-:W-:-:S12]  /*0420*/  VIADD R6, R6, 0x7f ;  /* 0x0000007f06067836 */ /* 0x002fd80000000000 */
[----:B------:R-:W-:Y:S02]  /*0430*/  @!P1 IMAD.IADD R0, R0, 0x1, -R7 ;  /* 0x0000000100009824 */ /* 0x000fe400078e0a07 */
[----:B------:R-:W-:Y:S01]  /*0440*/  @!P1 VIADD R2, R2, 0x1 ;  /* 0x0000000102029836 */ /* 0x000fe20000000000 */
[----:B------:R-:W-:Y:S02]  /*0450*/  ISETP.NE.AND P1, PT, R11, RZ, PT ;  /* 0x000000ff0b00720c */ /* 0x000fe40003f25270 */
[----:B------:R-:W-:Y:S02]  /*0460*/  ISETP.GE.U32.AND P0, PT, R0, R7, PT ;  /* 0x000000070000720c */ /* 0x000fe40003f06070 */
[----:B------:R-:W-:-:S04]  /*0470*/  LOP3.LUT R0, R4, R11, RZ, 0x3c, !PT ;  /* 0x0000000b04007212 */ /* 0x000fc800078e3cff */
[----:B------:R-:W-:-:S07]  /*0480*/  ISETP.GE.AND P2, PT, R0, RZ, PT ;  /* 0x000000ff0000720c */ /* 0x000fce0003f46270 */
[----:B------:R-:W-:Y:S01]  /*0490*/  @P0 VIADD R2, R2, 0x1 ;  /* 0x0000000102020836 */ /* 0x000fe20000000000 */
[----:B------:R-:W-:-:S03]  /*04a0*/  ISETP.GT.AND P0, PT, R6, 0x7f, PT ;  /* 0x0000007f0600780c */ /* 0x000fc60003f04270 */
[----:B------:R-:W-:Y:S01]  /*04b0*/  IMAD.MOV.U32 R3, RZ, RZ, R2 ;  /* 0x000000ffff037224 */ /* 0x000fe200078e0002 */
[----:B0-----:R-:W-:-:S03]  /*04c0*/  SHF.R.U32.HI R2, RZ, 0x7, R115 ;  /* 0x00000007ff027819 */ /* 0x001fc60000011673 */
[----:B------:R-:W-:Y:S01]  /*04d0*/  @!P2 IMAD.MOV R3, RZ, RZ, -R3 ;  /* 0x000000ffff03a224 */ /* 0x000fe200078e0a03 */
[----:B------:R-:W-:-:S05]  /*04e0*/  @!P1 LOP3.LUT R3, RZ, R11, RZ, 0x33, !PT ;  /* 0x0000000bff039212 */ /* 0x000fca00078e33ff */
[----:B------:R-:W-:Y:S02]  /*04f0*/  IMAD.MOV R0, RZ, RZ, -R3 ;  /* 0x000000ffff007224 */ /* 0x000fe400078e0a03 */
[----:B------:R-:W-:Y:S02]  /*0500*/  IMAD.SHL.U32 R3, R3, 0x40, RZ ;  /* 0x0000004003037824 */ /* 0x000fe400078e00ff */
[----:B------:R-:W-:-:S04]  /*0510*/  IMAD R0, R11, R0, R4 ;  /* 0x000000000b007224 */ /* 0x000fc800078e0204 */
[----:B------:R-:W-:Y:S01]  /*0520*/  IMAD.IADD R5, R8, 0x1, R0 ;  /* 0x0000000108057824 */ /* 0x000fe200078e0200 */
[----:B------:R-:W-:Y:S02]  /*0530*/  SGXT.U32 R0, R2, 0x1 ;  /* 0x000000010200781a */ /* 0x000fe40000000000 */
[----:B------:R-:W-:Y:S02]  /*0540*/  LOP3.LUT R2, R115, 0x7f, RZ, 0xc0, !PT ;  /* 0x0000007f73027812 */ /* 0x000fe400078ec0ff */
[C---:B------:R-:W-:Y:S02]  /*0550*/  LOP3.LUT R17, R3.reuse, R0, RZ, 0xfc, !PT ;  /* 0x0000000003117212 */ /* 0x040fe400078efcff */
[----:B------:R-:W-:Y:S01]  /*0560*/  LOP3.LUT R19, R3, 0x2, R0, 0xfe, !PT ;  /* 0x0000000203137812 */ /* 0x000fe200078efe00 */
[----:B------:R-:W-:Y:S01]  /*0570*/  IMAD R82, R5, 0x80, R2 ;  /* 0x0000008005527824 */ /* 0x000fe200078e0202 */
[C-C-:B------:R-:W-:Y:S01]  /*0580*/  LOP3.LUT R23, R3.reuse, 0x4, R0.reuse, 0xfe, !PT ;  /* 0x0000000403177812 */ /* 0x140fe200078efe00 */
[----:B------:R0:W-:Y:S01]  /*0590*/  STL [R1+0x4c], R17 ;  /* 0x00004c1101007387 */ /* 0x0001e20000100800 */
[----:B------:R-:W-:-:S02]  /*05a0*/  LOP3.LUT R57, R3, 0x6, R0, 0xfe, !PT ;  /* 0x0000000603397812 */ /* 0x000fc400078efe00 */
[C-C-:B------:R-:W-:Y:S01]  /*05b0*/  LOP3.LUT R59, R3.reuse, 0x8, R0.reuse, 0xfe, !PT ;  /* 0x00000008033b7812 */ /* 0x140fe200078efe00 */
[----:B------:R0:W-:Y:S01]  /*05c0*/  STL [R1+0x48], R19 ;  /* 0x0000481301007387 */ /* 0x0001e20000100800 */
[C-C-:B------:R-:W-:Y:S02]  /*05d0*/  LOP3.LUT R61, R3.reuse, 0xa, R0.reuse, 0xfe, !PT ;  /* 0x0000000a033d7812 */ /* 0x140fe400078efe00 */
[C-C-:B------:R-:W-:Y:S01]  /*05e0*/  LOP3.LUT R63, R3.reuse, 0xc, R0.reuse, 0xfe, !PT ;  /* 0x0000000c033f7812 */ /* 0x140fe200078efe00 */
[----:B------:R0:W-:Y:S01]  /*05f0*/  STL [R1+0x44], R23 ;  /* 0x0000441701007387 */ /* 0x0001e20000100800 */
[C-C-:B------:R-:W-:Y:S02]  /*0600*/  LOP3.LUT R65, R3.reuse, 0xe, R0.reuse, 0xfe, !PT ;  /* 0x0000000e03417812 */ /* 0x140fe400078efe00 */
        /* <DEDUP_REMOVED lines=17> */
[----:B------:R-:W-:Y:S02]  /*0720*/  LOP3.LUT R81, R3, 0x26, R0, 0xfe, !PT ;  /* 0x0000002603517812 */ /* 0x000fe400078efe00 */
[C---:B------:R-:W-:Y:S01]  /*0730*/  LOP3.LUT R240, R0.reuse, 0x2, RZ, 0xfc, !PT ;  /* 0x0000000200f07812 */ /* 0x040fe200078efcff */
[----:B------:R0:W-:Y:S01]  /*0740*/  STL [R1+0x28], R69 ;  /* 0x0000284501007387 */ /* 0x0001e20000100800 */
[----:B------:R-:W-:-:S02]  /*0750*/  LOP3.LUT R239, R0, 0x4, RZ, 0xfc, !PT ;  /* 0x0000000400ef7812 */ /* 0x000fc400078efcff */
[C---:B------:R-:W-:Y:S01]  /*0760*/  LOP3.LUT R237, R0.reuse, 0x6, RZ, 0xfc, !PT ;  /* 0x0000000600ed7812 */ /* 0x040fe200078efcff */
[----:B------:R0:W-:Y:S01]  /*0770*/  STL [R1+0x24], R71 ;  /* 0x0000244701007387 */ /* 0x0001e20000100800 */
[C---:B------:R-:W-:Y:S02]  /*0780*/  LOP3.LUT R236, R0.reuse, 0x8, RZ, 0xfc, !PT ;  /* 0x0000000800ec7812 */ /* 0x040fe400078efcff */
[C---:B------:R-:W-:Y:S01]  /*0790*/  LOP3.LUT R235, R0.reuse, 0xa, RZ, 0xfc, !PT ;  /* 0x0000000a00eb7812 */ /* 0x040fe200078efcff */
[----:B------:R0:W-:Y:S01]  /*07a0*/  STL [R1+0x20], R73 ;  /* 0x0000204901007387 */ /* 0x0001e20000100800 */
[C---:B------:R-:W-:Y:S02]  /*07b0*/  LOP3.LUT R234, R0.reuse, 0xc, RZ, 0xfc, !PT ;  /* 0x0000000c00ea7812 */ /* 0x040fe400078efcff */
        /* <DEDUP_REMOVED lines=22> */
[----:B------:R0:W-:Y:S01]  /*0920*/  STL [R1], R81 ;  /* 0x0000005101007387 */ /* 0x0001e20000100800 */
[C---:B------:R-:W-:Y:S02]  /*0930*/  LOP3.LUT R218, R0.reuse, 0x2c, RZ, 0xfc, !PT ;  /* 0x0000002c00da7812 */ /* 0x040fe400078efcff */
[C---:B------:R-:W-:Y:S01]  /*0940*/  LOP3.LUT R217, R0.reuse, 0x2e, RZ, 0xfc, !PT ;  /* 0x0000002e00d97812 */ /* 0x040fe200078efcff */
[----:B------:R0:W-:Y:S01]  /*0950*/  STL [R1+0x50], R82 ;  /* 0x0000505201007387 */ /* 0x0001e20000100800 */
[C---:B------:R-:W-:Y:S02]  /*0960*/  LOP3.LUT R216, R0.reuse, 0x30, RZ, 0xfc, !PT ;  /* 0x0000003000d87812 */ /* 0x040fe400078efcff */
[C---:B------:R-:W-:Y:S02]  /*0970*/  LOP3.LUT R215, R0.reuse, 0x32, RZ, 0xfc, !PT ;  /* 0x0000003200d77812 */ /* 0x040fe400078efcff */
[----:B------:R-:W-:-:S02]  /*0980*/  LOP3.LUT R214, R0, 0x34, RZ, 0xfc, !PT ;  /* 0x0000003400d67812 */ /* 0x000fc400078efcff */
[C---:B------:R-:W-:Y:S02]  /*0990*/  LOP3.LUT R213, R0.reuse, 0x36, RZ, 0xfc, !PT ;  /* 0x0000003600d57812 */ /* 0x040fe400078efcff */
[C---:B------:R-:W-:Y:S02]  /*09a0*/  LOP3.LUT R212, R0.reuse, 0x38, RZ, 0xfc, !PT ;  /* 0x0000003800d47812 */ /* 0x040fe400078efcff */
[C---:B------:R-:W-:Y:S02]  /*09b0*/  LOP3.LUT R211, R0.reuse, 0x3a, RZ, 0xfc, !PT ;  /* 0x0000003a00d37812 */ /* 0x040fe400078efcff */
[C---:B------:R-:W-:Y:S02]  /*09c0*/  LOP3.LUT R210, R0.reuse, 0x3c, RZ, 0xfc, !PT ;  /* 0x0000003c00d27812 */ /* 0x040fe400078efcff */
[----:B------:R-:W-:Y:S02]  /*09d0*/  LOP3.LUT R209, R0, 0x3e, RZ, 0xfc, !PT ;  /* 0x0000003e00d17812 */ /* 0x000fe400078efcff */
[----:B------:R-:W-:-:S02]  /*09e0*/  LOP3.LUT R252, R3, 0x28, R0, 0xfe, !PT ;  /* 0x0000002803fc7812 */ /* 0x000fc400078efe00 */
[C-C-:B------:R-:W-:Y:S02]  /*09f0*/  LOP3.LUT R251, R3.reuse, 0x2a, R0.reuse, 0xfe, !PT ;  /* 0x0000002a03fb7812 */ /* 0x140fe400078efe00 */
[C-C-:B------:R-:W-:Y:S02]  /*0a00*/  LOP3.LUT R250, R3.reuse, 0x2c, R0.reuse, 0xfe, !PT ;  /* 0x0000002c03fa7812 */ /* 0x140fe400078efe00 */
[C-C-:B------:R-:W-:Y:S02]  /*0a10*/  LOP3.LUT R249, R3.reuse, 0x2e, R0.reuse, 0xfe, !PT ;  /* 0x0000002e03f97812 */ /* 0x140fe400078efe00 */
[C-C-:B------:R-:W-:Y:S02]  /*0a20*/  LOP3.LUT R248, R3.reuse, 0x30, R0.reuse, 0xfe, !PT ;  /* 0x0000003003f87812 */ /* 0x140fe400078efe00 */
[C-C-:B------:R-:W-:Y:S02]  /*0a30*/  LOP3.LUT R247, R3.reuse, 0x32, R0.reuse, 0xfe, !PT ;  /* 0x0000003203f77812 */ /* 0x140fe400078efe00 */
[----:B------:R-:W-:-:S02]  /*0a40*/  LOP3.LUT R246, R3, 0x34, R0, 0xfe, !PT ;  /* 0x0000003403f67812 */ /* 0x000fc400078efe00 */
[C-C-:B------:R-:W-:Y:S02]  /*0a50*/  LOP3.LUT R245, R3.reuse, 0x36, R0.reuse, 0xfe, !PT ;  /* 0x0000003603f57812 */ /* 0x140fe400078efe00 */
[C-C-:B------:R-:W-:Y:S02]  /*0a60*/  LOP3.LUT R244, R3.reuse, 0x38, R0.reuse, 0xfe, !PT ;  /* 0x0000003803f47812 */ /* 0x140fe400078efe00 */
[C-C-:B------:R-:W-:Y:S02]  /*0a70*/  LOP3.LUT R243, R3.reuse, 0x3a, R0.reuse, 0xfe, !PT ;  /* 0x0000003a03f37812 */ /* 0x140fe400078efe00 */
[C-C-:B------:R-:W-:Y:S02]  /*0a80*/  LOP3.LUT R242, R3.reuse, 0x3c, R0.reuse, 0xfe, !PT ;  /* 0x0000003c03f27812 */ /* 0x140fe400078efe00 */
[----:B------:R-:W-:Y:S01]  /*0a90*/  LOP3.LUT R241, R3, 0x3e, R0, 0xfe, !PT ;  /* 0x0000003e03f17812 */ /* 0x000fe200078efe00 */
[----:B0-----:R-:W-:Y:S06]  /*0aa0*/  @P0 BRA `(.L_x_0) ;  /* 0x0000000000540947 */ /* 0x001fec0003800000 */
[----:B------:R-:W-:Y:S01]  /*0ab0*/  IMAD.SHL.U32 R0, R115, 0x10, RZ ;  /* 0x0000001073007824 */ /* 0x000fe200078e00ff */
[----:B------:R-:W-:Y:S02]  /*0ac0*/  CS2R R24, SRZ ;  /* 0x0000000000187805 */ /* 0x000fe4000001ff00 */
[----:B------:R-:W-:Y:S02]  /*0ad0*/  CS2R R26, SRZ ;  /* 0x00000000001a7805 */ /* 0x000fe4000001ff00 */
[----:B------:R-:W-:Y:S02]  /*0ae0*/  CS2R R28, SRZ ;  /* 0x00000000001c7805 */ /* 0x000fe4000001ff00 */
[----:B------:R-:W-:Y:S01]  /*0af0*/  CS2R R30, SRZ ;  /* 0x00000000001e7805 */ /* 0x000fe2000001ff00 */
[----:B------:R0:W-:Y:S01]  /*0b00*/  STL [R1+0x54], R0 ;  /* 0x0000540001007387 */ /* 0x0001e20000100800 */
[----:B------:R-:W-:Y:S02]  /*0b10*/  CS2R R32, SRZ ;  /* 0x0000000000207805 */ /* 0x000fe4000001ff00 */
[----:B------:R-:W-:-:S02]  /*0b20*/  CS2R R34, SRZ ;  /* 0x0000000000227805 */ /* 0x000fc4000001ff00 */
[----:B------:R-:W-:Y:S02]  /*0b30*/  CS2R R36, SRZ ;  /* 0x0000000000247805 */ /* 0x000fe4000001ff00 */
[----:B------:R-:W-:Y:S02]  /*0b40*/  CS2R R38, SRZ ;  /* 0x0000000000267805 */ /* 0x000fe4000001ff00 */
[----:B------:R-:W-:Y:S02]  /*0b50*/  CS2R R40, SRZ ;  /* 0x0000000000287805 */ /* 0x000fe4000001ff00 */
[----:B------:R-:W-:Y:S02]  /*0b60*/  CS2R R42, SRZ ;  /* 0x00000000002a7805 */ /* 0x000fe4000001ff00 */
[----:B------:R-:W-:Y:S02]  /*0b70*/  CS2R R44, SRZ ;  /* 0x00000000002c7805 */ /* 0x000fe4000001ff00 */
[----:B------:R-:W-:-:S02]  /*0b80*/  CS2R R46, SRZ ;  /* 0x00000000002e7805 */ /* 0x000fc4000001ff00 */
[----:B------:R-:W-:Y:S02]  /*0b90*/  CS2R R48, SRZ ;  /* 0x0000000000307805 */ /* 0x000fe4000001ff00 */
[----:B0-----:R-:W-:Y:S02]  /*0ba0*/  LOP3.LUT R0, R0, 0x70, RZ, 0xc0, !PT ;  /* 0x0000007000007812 */ /* 0x001fe400078ec0ff */
[----:B------:R-:W-:Y:S02]  /*0bb0*/  CS2R R50, SRZ ;  /* 0x0000000000327805 */ /* 0x000fe4000001ff00 */
[----:B------:R-:W-:Y:S02]  /*0bc0*/  CS2R R52, SRZ ;  /* 0x0000000000347805 */ /* 0x000fe4000001ff00 */
[----:B------:R-:W-:Y:S01]  /*0bd0*/  CS2R R54, SRZ ;  /* 0x0000000000367805 */ /* 0x000fe2000001ff00 */
[----:B------:R0:W-:Y:S01]  /*0be0*/  STL [R1+0x58], R0 ;  /* 0x0000580001007387 */ /* 0x0001e20000100800 */
[----:B------:R-:W-:Y:S05]  /*0bf0*/  BRA `(.L_x_1) ;  /* 0x00000058009c7947 */ /* 0x000fea0003800000 */
.L_x_0:
[----:B------:R-:W-:Y:S01]  /*0c00*/  IABS R4, R20 ;  /* 0x0000001400047213 */ /* 0x000fe20000000000 */
[----:B------:R-:W-:Y:S01]  /*0c10*/  ULDC UR4, c[0x0][0x234] ;  /* 0x00008d0000047ab9 */ /* 0x000fe20000000800 */
[----:B------:R-:W-:Y:S01]  /*0c20*/  IABS R3, R21 ;  /* 0x0000001500037213 */ /* 0x000fe20000000000 */
[----:B------:R-:W-:Y:S01]  /*0c30*/  ULDC.64 UR6, c[0x0][0x210] ;  /* 0x0000840000067ab9 */ /* 0x000fe20000000a00 */
[----:B------:R-:W0:Y:S01]  /*0c40*/  I2F.RP R5, R4 ;  /* 0x0000000400057306 */ /* 0x000e220000209400 */
[----:B------:R-:W-:Y:S01]  /*0c50*/  IABS R12, R82 ;  /* 0x00000052000c7213 */ /* 0x000fe20000000000 */
[----:B------:R-:W-:Y:S01]  /*0c60*/  UIADD3 UR5, UR16, 0x4000, URZ ;  /* 0x0000400010057890 */ /* 0x000fe2000fffe03f */
[----:B------:R-:W-:Y:S01]  /*0c70*/  IABS R15, R243 ;  /* 0x000000f3000f7213 */ /* 0x000fe20000000000 */
[----:B------:R-:W-:Y:S01]  /*0c80*/  ULDC UR8, c[0x0][0x23c] ;  /* 0x00008f0000087ab9 */ /* 0x000fe20000000800 */
[----:B------:R-:W-:Y:S01]  /*0c90*/  IABS R16, R244 ;  /* 0x000000f400107213 */ /* 0x000fe20000000000 */
[----:B------:R-:W-:Y:S01]  /*0ca0*/  USHF.R.U32.HI UR5, URZ, 0x4, UR5 ;  /* 0x000000043f057899 */ /* 0x000fe20008011605 */
[----:B------:R-:W-:Y:S01]  /*0cb0*/  IABS R18, R245 ;  /* 0x000000f500127213 */ /* 0x000fe20000000000 */
[----:B------:R-:W1:Y:S01]  /*0cc0*/  I2F.RP R7, R3 ;  /* 0x0000000300077306 */ /* 0x000e620000209400 */
[----:B------:R-:W-:Y:S01]  /*0cd0*/  IABS R24, R247 ;  /* 0x000000f700187213 */ /* 0x000fe20000000000 */
[----:B------:R-:W-:Y:S01]  /*0ce0*/  USGXT.U32 UR14, UR5, 0xe ;  /* 0x0000000e050e789a */ /* 0x000fe20008000000 */
[----:B------:R-:W-:Y:S01]  /*0cf0*/  IABS R30, R250 ;  /* 0x000000fa001e7213 */ /* 0x000fe20000000000 */
[----:B------:R-:W-:Y:S01]  /*0d00*/  USHF.L.U32 UR25, UR8, 0x7, URZ ;  /* 0x0000000708197899 */ /* 0x000fe2000800063f */
[----:B------:R-:W-:-:S02]  /*0d10*/  IABS R34, R252 ;  /* 0x000000fc00227213 */ /* 0x000fc40000000000 */
[----:B------:R-:W-:Y:S01]  /*0d20*/  IABS R40, R79 ;  /* 0x0000004f00287213 */ /* 0x000fe20000000000 */
[----:B0-----:R-:W0:Y:S01]  /*0d30*/  MUFU.RCP R5, R5 ;  /* 0x0000000500057308 */ /* 0x001e220000001000 */
[----:B------:R-:W-:Y:S02]  /*0d40*/  IABS R44, R77 ;  /* 0x0000004d002c7213 */ /* 0x000fe40000000000 */
[----:B------:R-:W-:Y:S02]  /*0d50*/  IABS R50, R74 ;  /* 0x0000004a00327213 */ /* 0x000fe40000000000 */
[----:B------:R-:W-:Y:S02]  /*0d60*/  IABS R54, R71 ;  /* 0x0000004700367213 */ /* 0x000fe40000000000 */
[----:B------:R-:W-:Y:S01]  /*0d70*/  IABS R60, R65 ;  /* 0x00000041003c7213 */ /* 0x000fe20000000000 */
[----:B-1----:R-:W1:Y:S01]  /*0d80*/  MUFU.RCP R7, R7 ;  /* 0x0000000700077308 */ /* 0x002e620000001000 */
[----:B------:R-:W-:-:S02]  /*0d90*/  IABS R72, R17 ;  /* 0x0000001100487213 */ /* 0x000fc40000000000 */
[----:B------:R-:W-:Y:S02]  /*0da0*/  IABS R22, R246 ;  /* 0x000000f600167213 */ /* 0x000fe40000000000 */
[----:B------:R-:W-:Y:S02]  /*0db0*/  IABS R26, R248 ;  /* 0x000000f8001a7213 */ /* 0x000fe40000000000 */
[----:B------:R-:W-:Y:S01]  /*0dc0*/  IABS R28, R249 ;  /* 0x000000f9001c7213 */ /* 0x000fe20000000000 */
[----:B0-----:R-:W-:Y:S01]  /*0dd0*/  VIADD R8, R5, 0xffffffe ;  /* 0x0ffffffe05087836 */ /* 0x001fe20000000000 */
[----:B------:R-:W-:Y:S02]  /*0de0*/  IABS R32, R251 ;  /* 0x000000fb00207213 */ /* 0x000fe40000000000 */
[----:B------:R-:W-:Y:S01]  /*0df0*/  IABS R36, R81 ;  /* 0x0000005100247213 */ /* 0x000fe20000000000 */
[----:B------:R0:W2:Y:S01]  /*0e00*/  F2I.FTZ.U32.TRUNC.NTZ R9, R8 ;  /* 0x0000000800097305 */ /* 0x0000a2000021f000 */
[----:B------:R-:W-:-:S02]  /*0e10*/  IABS R38, R80 ;  /* 0x0000005000267213 */ /* 0x000fc40000000000 */
[----:B------:R-:W-:Y:S01]  /*0e20*/  IABS R42, R78 ;  /* 0x0000004e002a7213 */ /* 0x000fe20000000000 */
[----:B-1----:R-:W-:Y:S01]  /*0e30*/  VIADD R10, R7, 0xffffffe ;  /* 0x0ffffffe070a7836 */ /* 0x002fe20000000000 */
[----:B------:R-:W-:Y:S02]  /*0e40*/  IABS R7, R241 ;  /* 0x000000f100077213 */ /* 0x000fe40000000000 */
[----:B------:R-:W-:Y:S01]  /*0e50*/  IABS R46, R76 ;  /* 0x0000004c002e7213 */ /* 0x000fe20000000000 */
[----:B------:R1:W3:Y:S01]  /*0e60*/  F2I.FTZ.U32.TRUNC.NTZ R11, R10 ;  /* 0x0000000a000b7305 */ /* 0x0002e2000021f000 */
[----:B0-----:R-:W-:Y:S01]  /*0e70*/  IMAD.MOV.U32 R8, RZ, RZ, RZ ;  /* 0x000000ffff087224 */ /* 0x001fe200078e00ff */
[----:B------:R-:W-:Y:S02]  /*0e80*/  IABS R48, R75 ;  /* 0x0000004b00307213 */ /* 0x000fe40000000000 */
[----:B------:R-:W-:Y:S02]  /*0e90*/  IABS R52, R73 ;  /* 0x0000004900347213 */ /* 0x000fe40000000000 */
[----:B------:R-:W-:Y:S01]  /*0ea0*/  IABS R56, R69 ;  /* 0x0000004500387213 */ /* 0x000fe20000000000 */
[----:B--2---:R-:W-:Y:S01]  /*0eb0*/  IMAD.MOV R13, RZ, RZ, -R9 ;  /* 0x000000ffff0d7224 */ /* 0x004fe200078e0a09 */
[----:B------:R-:W-:Y:S01]  /*0ec0*/  IABS R58, R67 ;  /* 0x00000043003a7213 */ /* 0x000fe20000000000 */
[----:B-1----:R-:W-:Y:S01]  /*0ed0*/  IMAD.MOV.U32 R10, RZ, RZ, RZ ;  /* 0x000000ffff0a7224 */ /* 0x002fe200078e00ff */
[----:B------:R-:W-:Y:S01]  /*0ee0*/  IABS R62, R63 ;  /* 0x0000003f003e7213 */ /* 0x000fe20000000000 */
[----:B------:R-:W-:Y:S01]  /*0ef0*/  IMAD R13, R13, R4, RZ ;  /* 0x000000040d0d7224 */ /* 0x000fe200078e02ff */
[----:B------:R-:W-:-:S02]  /*0f00*/  IABS R64, R61 ;  /* 0x0000003d00407213 */ /* 0x000fc40000000000 */
[----:B------:R-:W-:Y:S01]  /*0f10*/  IABS R66, R59 ;  /* 0x0000003b00427213 */ /* 0x000fe20000000000 */
[----:B---3--:R-:W-:Y:S01]  /*0f20*/  IMAD.MOV R14, RZ, RZ, -R11 ;  /* 0x000000ffff0e7224 */ /* 0x008fe200078e0a0b */
[----:B------:R-:W-:Y:S01]  /*0f30*/  IABS R68, R57 ;  /* 0x0000003900447213 */ /* 0x000fe20000000000 */
[----:B------:R-:W-:Y:S01]  /*0f40*/  IMAD.HI.U32 R8, R9, R13, R8 ;  /* 0x0000000d09087227 */ /* 0x000fe200078e0008 */
[----:B------:R-:W-:Y:S02]  /*0f50*/  IABS R13, R242 ;  /* 0x000000f2000d7213 */ /* 0x000fe40000000000 */
[----:B------:R-:W-:Y:S01]  /*0f60*/  IABS R70, R23 ;  /* 0x0000001700467213 */ /* 0x000fe20000000000 */
[----:B------:R-:W-:Y:S01]  /*0f70*/  IMAD R5, R14, R3, RZ ;  /* 0x000000030e057224 */ /* 0x000fe200078e02ff */
[C---:B------:R-:W-:Y:S01]  /*0f80*/  LOP3.LUT R183, R0.reuse, 0x5c, RZ, 0xfc, !PT ;  /* 0x0000005c00b77812 */ /* 0x040fe200078efcff */
[----:B------:R-:W-:Y:S01]  /*0f90*/  IMAD.MOV.U32 R9, RZ, RZ, R12 ;  /* 0x000000ffff097224 */ /* 0x000fe200078e000c */
[C---:B------:R-:W-:Y:S01]  /*0fa0*/  LOP3.LUT R181, R0.reuse, 0x5e, RZ, 0xfc, !PT ;  /* 0x0000005e00b57812 */ /* 0x040fe200078efcff */
[----:B------:R-:W-:Y:S01]  /*0fb0*/  IMAD.HI.U32 R10, R11, R5, R10 ;  /* 0x000000050b0a7227 */ /* 0x000fe200078e000a */
[----:B------:R-:W-:-:S02]  /*0fc0*/  LOP3.LUT R191, R0, 0x56, RZ, 0xfc, !PT ;  /* 0x0000005600bf7812 */ /* 0x000fc400078efcff */
[C---:B------:R-:W-:Y:S01]  /*0fd0*/  LOP3.LUT R187, R0.reuse, 0x58, RZ, 0xfc, !PT ;  /* 0x0000005800bb7812 */ /* 0x040fe200078efcff */
[----:B------:R-:W-:Y:S01]  /*0fe0*/  IMAD.MOV.U32 R11, RZ, RZ, R7 ;  /* 0x000000ffff0b7224 */ /* 0x000fe200078e0007 */
[----:B------:R-:W-:Y:S01]  /*0ff0*/  LOP3.LUT R179, R0, 0x60, RZ, 0xfc, !PT ;  /* 0x0000006000b37812 */ /* 0x000fe200078efcff */
[----:B------:R-:W-:Y:S01]  /*1000*/  IMAD.HI.U32 R8, R8, R9, RZ ;  /* 0x0000000908087227 */ /* 0x000fe200078e00ff */
[C---:B------:R-:W-:Y:S02]  /*1010*/  LOP3.LUT R197, R0.reuse, 0x50, RZ, 0xfc, !PT ;  /* 0x0000005000c57812 */ /* 0x040fe400078efcff */
[----:B------:R-:W-:Y:S01]  /*1020*/  LOP3.LUT R195, R0, 0x52, RZ, 0xfc, !PT ;  /* 0x0000005200c37812 */ /* 0x000fe200078efcff */
[----:B------:R-:W-:Y:S01]  /*1030*/  IMAD.HI.U32 R5, R10, R11, RZ ;  /* 0x0000000b0a057227 */ /* 0x000fe200078e00ff */
[C---:B------:R-:W-:Y:S02]  /*1040*/  LOP3.LUT R185, R0.reuse, 0x5a, RZ, 0xfc, !PT ;  /* 0x0000005a00b97812 */ /* 0x040fe400078efcff */
[C---:B------:R-:W-:Y:S01]  /*1050*/  LOP3.LUT R202, R0.reuse, 0x4a, RZ, 0xfc, !PT ;  /* 0x0000004a00ca7812 */ /* 0x040fe200078efcff */
[----:B------:R-:W-:Y:S01]  /*1060*/  IMAD.MOV R8, RZ, RZ, -R8 ;  /* 0x000000ffff087224 */ /* 0x000fe200078e0a08 */
[C---:B------:R-:W-:Y:S01]  /*1070*/  LOP3.LUT R201, R0.reuse, 0x4c, RZ, 0xfc, !PT ;  /* 0x0000004c00c97812 */ /* 0x040fe200078efcff */
[----:B------:R-:W-:Y:S01]  /*1080*/  IMAD.MOV R12, RZ, RZ, -R5 ;  /* 0x000000ffff0c7224 */ /* 0x000fe200078e0a05 */
[----:B------:R-:W-:Y:S01]  /*1090*/  LOP3.LUT R193, R0, 0x54, RZ, 0xfc, !PT ;  /* 0x0000005400c17812 */ /* 0x000fe200078efcff */
[----:B------:R-:W-:Y:S01]  /*10a0*/  IMAD R5, R4, R8, R9 ;  /* 0x0000000804057224 */ /* 0x000fe200078e0209 */
[----:B------:R-:W-:Y:S01]  /*10b0*/  LOP3.LUT R206, R0, 0x44, RZ, 0xfc, !PT ;  /* 0x0000004400ce7812 */ /* 0x000fe200078efcff */
[----:B------:R-:W-:Y:S01]  /*10c0*/  IMAD.HI.U32 R7, R10, R13, RZ ;  /* 0x0000000d0a077227 */ /* 0x000fe200078e00ff */
[----:B------:R-:W-:-:S02]  /*10d0*/  LOP3.LUT R205, R0, 0x46, RZ, 0xfc, !PT ;  /* 0x0000004600cd7812 */ /* 0x000fc400078efcff */
[----:B------:R-:W-:Y:S01]  /*10e0*/  ISETP.GT.U32.AND P0, PT, R4, R5, PT ;  /* 0x000000050400720c */ /* 0x000fe20003f04070 */
[----:B------:R-:W-:Y:S01]  /*10f0*/  IMAD.HI.U32 R9, R10, R15, RZ ;  /* 0x0000000f0a097227 */ /* 0x000fe200078e00ff */
[C---:B------:R-:W-:Y:S02]  /*1100*/  LOP3.LUT R199, R0.reuse, 0x4e, RZ, 0xfc, !PT ;  /* 0x0000004e00c77812 */ /* 0x040fe400078efcff */
[C---:B------:R-:W-:Y:S01]  /*1110*/  LOP3.LUT R208, R0.reuse, 0x40, RZ, 0xfc, !PT ;  /* 0x0000004000d07812 */ /* 0x040fe200078efcff */
[C---:B------:R-:W-:Y:S01]  /*1120*/  IMAD R8, R3.reuse, R12, R11 ;  /* 0x0000000c03087224 */ /* 0x040fe200078e020b */
[C---:B------:R-:W-:Y:S01]  /*1130*/  LOP3.LUT R204, R0.reuse, 0x48, RZ, 0xfc, !PT ;  /* 0x0000004800cc7812 */ /* 0x040fe200078efcff */
[----:B------:R-:W-:Y:S01]  /*1140*/  IMAD.MOV.U32 R11, RZ, RZ, R16 ;  /* 0x000000ffff0b7224 */ /* 0x000fe200078e0010 */
[C---:B------:R-:W-:Y:S01]  /*1150*/  LOP3.LUT R207, R0.reuse, 0x42, RZ, 0xfc, !PT ;  /* 0x0000004200cf7812 */ /* 0x040fe200078efcff */
[----:B------:R-:W-:Y:S01]  /*1160*/  IMAD.MOV R14, RZ, RZ, -R7 ;  /* 0x000000ffff0e7224 */ /* 0x000fe200078e0a07 */
[----:B------:R-:W-:Y:S01]  /*1170*/  ISETP.GT.U32.AND P1, PT, R3, R8, PT ;  /* 0x000000080300720c */ /* 0x000fe20003f24070 */
[----:B------:R-:W-:Y:S01]  /*1180*/  IMAD.MOV R16, RZ, RZ, -R9 ;  /* 0x000000ffff107224 */ /* 0x000fe200078e0a09 */
[----:B------:R-:W-:Y:S01]  /*1190*/  LOP3.LUT R177, R0, 0x7e, RZ, 0xfc, !PT ;  /* 0x0000007e00b17812 */ /* 0x000fe200078efcff */
[----:B------:R-:W-:Y:S01]  /*11a0*/  IMAD.HI.U32 R9, R10, R18, RZ ;  /* 0x000000120a097227 */ /* 0x000fe200078e00ff */
[----:B------:R-:W-:-:S02]  /*11b0*/  LOP3.LUT R175, R0, 0x7c, RZ, 0xfc, !PT ;  /* 0x0000007c00af7812 */ /* 0x000fc400078efcff */
[C---:B------:R-:W-:Y:S01]  /*11c0*/  LOP3.LUT R169, R0.reuse, 0x7a, RZ, 0xfc, !PT ;  /* 0x0000007a00a97812 */ /* 0x040fe200078efcff */
[C---:B------:R-:W-:Y:S01]  /*11d0*/  IMAD R12, R3.reuse, R14, R13 ;  /* 0x0000000e030c7224 */ /* 0x040fe200078e020d */
[C---:B------:R-:W-:Y:S01]  /*11e0*/  LOP3.LUT R103, R0.reuse, 0x78, RZ, 0xfc, !PT ;  /* 0x0000007800677812 */ /* 0x040fe200078efcff */
[----:B------:R-:W-:Y:S01]  /*11f0*/  IMAD.MOV R13, RZ, RZ, -R9 ;  /* 0x000000ffff0d7224 */ /* 0x000fe200078e0a09 */
[----:B------:R-:W-:Y:S01]  /*1200*/  LOP3.LUT R104, R0, 0x76, RZ, 0xfc, !PT ;  /* 0x0000007600687812 */ /* 0x000fe200078efcff */
[----:B------:R-:W-:Y:S01]  /*1210*/  IMAD.HI.U32 R9, R10, R24, RZ ;  /* 0x000000180a097227 */ /* 0x000fe200078e00ff */
[C---:B------:R-:W-:Y:S02]  /*1220*/  ISETP.GT.U32.AND P4, PT, R3.reuse, R12, PT ;  /* 0x0000000c0300720c */ /* 0x040fe40003f84070 */
[C---:B------:R-:W-:Y:S01]  /*1230*/  LOP3.LUT R105, R0.reuse, 0x74, RZ, 0xfc, !PT ;  /* 0x0000007400697812 */ /* 0x040fe200078efcff */
[----:B------:R-:W-:Y:S01]  /*1240*/  IMAD.MOV R9, RZ, RZ, -R9 ;  /* 0x000000ffff097224 */ /* 0x000fe200078e0a09 */
[C---:B------:R-:W-:Y:S01]  /*1250*/  LOP3.LUT R106, R0.reuse, 0x72, RZ, 0xfc, !PT ;  /* 0x00000072006a7812 */ /* 0x040fe200078efcff */
[C---:B------:R-:W-:Y:S01]  /*1260*/  IMAD R18, R3.reuse, R13, R18 ;  /* 0x0000000d03127224 */ /* 0x040fe200078e0212 */
[C---:B------:R-:W-:Y:S01]  /*1270*/  LOP3.LUT R107, R0.reuse, 0x70, RZ, 0xfc, !PT ;  /* 0x00000070006b7812 */ /* 0x040fe200078efcff */
[----:B------:R-:W-:Y:S01]  /*1280*/  IMAD R24, R3, R9, R24 ;  /* 0x0000000903187224 */ /* 0x000fe200078e0218 */
[----:B------:R-:W-:Y:S01]  /*1290*/  LOP3.LUT R108, R0, 0x6e, RZ, 0xfc, !PT ;  /* 0x0000006e006c7812 */ /* 0x000fe200078efcff */
[----:B------:R-:W-:Y:S01]  /*12a0*/  IMAD.HI.U32 R9, R10, R30, RZ ;  /* 0x0000001e0a097227 */ /* 0x000fe200078e00ff */
[----:B------:R-:W-:-:S02]  /*12b0*/  LOP3.LUT R109, R0, 0x6c, RZ, 0xfc, !PT ;  /* 0x0000006c006d7812 */ /* 0x000fc400078efcff */
[C---:B------:R-:W-:Y:S01]  /*12c0*/  LOP3.LUT R110, R0.reuse, 0x6a, RZ, 0xfc, !PT ;  /* 0x0000006a006e7812 */ /* 0x040fe200078efcff */
[----:B------:R-:W-:Y:S01]  /*12d0*/  IMAD.MOV R13, RZ, RZ, -R9 ;  /* 0x000000ffff0d7224 */ /* 0x000fe200078e0a09 */
[----:B------:R-:W-:Y:S01]  /*12e0*/  LOP3.LUT R111, R0, 0x68, RZ, 0xfc, !PT ;  /* 0x00000068006f7812 */ /* 0x000fe200078efcff */
[----:B------:R-:W-:Y:S01]  /*12f0*/  IMAD.HI.U32 R9, R10, R34, RZ ;  /* 0x000000220a097227 */ /* 0x000fe200078e00ff */
[C---:B------:R-:W-:Y:S02]  /*1300*/  LOP3.LUT R112, R0.reuse, 0x66, RZ, 0xfc, !PT ;  /* 0x0000006600707812 */ /* 0x040fe400078efcff */
[C---:B------:R-:W-:Y:S01]  /*1310*/  LOP3.LUT R113, R0.reuse, 0x64, RZ, 0xfc, !PT ;  /* 0x0000006400717812 */ /* 0x040fe200078efcff */
[----:B------:R-:W-:Y:S01]  /*1320*/  IMAD.MOV R9, RZ, RZ, -R9 ;  /* 0x000000ffff097224 */ /* 0x000fe200078e0a09 */
[----:B------:R-:W-:Y:S01]  /*1330*/  LOP3.LUT R114, R0, 0x62, RZ, 0xfc, !PT ;  /* 0x0000006200727812 */ /* 0x000fe200078efcff */
[C---:B------:R-:W-:Y:S02]  /*1340*/  IMAD R30, R3.reuse, R13, R30 ;  /* 0x0000000d031e7224 */ /* 0x040fe400078e021e */
[----:B------:R-:W-:-:S02]  /*1350*/  IMAD R34, R3, R9, R34 ;  /* 0x0000000903227224 */ /* 0x000fc400078e0222 */
[----:B------:R-:W-:-:S04]  /*1360*/  IMAD.HI.U32 R9, R10, R40, RZ ;  /* 0x000000280a097227 */ /* 0x000fc800078e00ff */
[----:B------:R-:W-:Y:S02]  /*1370*/  IMAD.MOV R13, RZ, RZ, -R9 ;  /* 0x000000ffff0d7224 */ /* 0x000fe400078e0a09 */
[----:B------:R-:W-:-:S04]  /*1380*/  IMAD.HI.U32 R9, R10, R44, RZ ;  /* 0x0000002c0a097227 */ /* 0x000fc800078e00ff */
[----:B------:R-:W-:Y:S02]  /*1390*/  IMAD.MOV R9, RZ, RZ, -R9 ;  /* 0x000000ffff097224 */ /* 0x000fe400078e0a09 */
[C---:B------:R-:W-:Y:S02]  /*13a0*/  IMAD R40, R3.reuse, R13, R40 ;  /* 0x0000000d03287224 */ /* 0x040fe400078e0228 */
[----:B------:R-:W-:Y:S02]  /*13b0*/  IMAD R44, R3, R9, R44 ;  /* 0x00000009032c7224 */ /* 0x000fe400078e022c */
        /* <DEDUP_REMOVED lines=10> */
[----:B------:R-:W-:-:S04]  /*1460*/  IMAD.HI.U32 R7, R10, R11, RZ ;  /* 0x0000000b0a077227 */ /* 0x000fc800078e00ff */
[C---:B------:R-:W-:Y:S02]  /*1470*/  IMAD R72, R3.reuse, R9, R72 ;  /* 0x0000000903487224 */ /* 0x040fe400078e0248 */
[C---:B------:R-:W-:Y:S02]  /*1480*/  IMAD R14, R3.reuse, R16, R15 ;  /* 0x00000010030e7224 */ /* 0x040fe400078e020f */
[----:B------:R-:W-:Y:S01]  /*1490*/  IMAD.MOV R16, RZ, RZ, -R7 ;  /* 0x000000ffff107224 */ /* 0x000fe200078e0a07 */
[C---:B------:R-:W-:Y:S01]  /*14a0*/  ISETP.GT.U32.AND P5, PT, R3.reuse, R72, PT ;  /* 0x000000480300720c */ /* 0x040fe20003fa4070 */
[----:B------:R-:W-:Y:S01]  /*14b0*/  IMAD.HI.U32 R7, R10, R22, RZ ;  /* 0x000000160a077227 */ /* 0x000fe200078e00ff */
[----:B------:R-:W-:-:S03]  /*14c0*/  ISETP.GT.U32.AND P2, PT, R3, R14, PT ;  /* 0x0000000e0300720c */ /* 0x000fc60003f44070 */
[C---:B------:R-:W-:Y:S02]  /*14d0*/  IMAD R16, R3.reuse, R16, R11 ;  /* 0x0000001003107224 */ /* 0x040fe400078e020b */
[----:B------:R-:W-:Y:S02]  /*14e0*/  IMAD.MOV R11, RZ, RZ, -R7 ;  /* 0x000000ffff0b7224 */ /* 0x000fe400078e0a07 */
[----:B------:R-:W-:Y:S01]  /*14f0*/  IMAD.HI.U32 R7, R10, R26, RZ ;  /* 0x0000001a0a077227 */ /* 0x000fe200078e00ff */
[----:B------:R-:W-:-:S03]  /*1500*/  ISETP.GT.U32.AND P3, PT, R3, R16, PT ;  /* 0x000000100300720c */ /* 0x000fc60003f64070 */
[----:B------:R-:W-:Y:S02]  /*1510*/  @!P5 IMAD.IADD R72, R72, 0x1, -R3 ;  /* 0x000000014848d824 */ /* 0x000fe400078e0a03 */
[C---:B------:R-:W-:Y:S02]  /*1520*/  IMAD R22, R3.reuse, R11, R22 ;  /* 0x0000000b03167224 */ /* 0x040fe400078e0216 */
[----:B------:R-:W-:Y:S02]  /*1530*/  IMAD.MOV R11, RZ, RZ, -R7 ;  /* 0x000000ffff0b7224 */ /* 0x000fe400078e0a07 */
[----:B------:R-:W-:Y:S01]  /*1540*/  @!P1 IMAD.IADD R8, R8, 0x1, -R3 ;  /* 0x0000000108089824 */ /* 0x000fe200078e0a03 */
[----:B------:R-:W-:Y:S01]  /*1550*/  ISETP.GT.U32.AND P1, PT, R3, R72, PT ;  /* 0x000000480300720c */ /* 0x000fe20003f24070 */
[----:B------:R-:W-:-:S04]  /*1560*/  IMAD.HI.U32 R7, R10, R28, RZ ;  /* 0x0000001c0a077227 */ /* 0x000fc800078e00ff */
[----:B------:R-:W-:Y:S02]  /*1570*/  IMAD R26, R3, R11, R26 ;  /* 0x0000000b031a7224 */ /* 0x000fe400078e021a */
[----:B------:R-:W-:Y:S02]  /*1580*/  IMAD.MOV R11, RZ, RZ, -R7 ;  /* 0x000000ffff0b7224 */ /* 0x000fe400078e0a07 */
[----:B------:R-:W-:-:S04]  /*1590*/  IMAD.HI.U32 R7, R10, R32, RZ ;  /* 0x000000200a077227 */ /* 0x000fc800078e00ff */
[----:B------:R-:W-:Y:S02]  /*15a0*/  @!P0 IMAD.IADD R5, R5, 0x1, -R4 ;  /* 0x0000000105058824 */ /* 0x000fe400078e0a04 */
[C---:B------:R-:W-:Y:S02]  /*15b0*/  IMAD R28, R3.reuse, R11, R28 ;  /* 0x0000000b031c7224 */ /* 0x040fe400078e021c */
[----:B------:R-:W-:Y:S01]  /*15c0*/  IMAD.MOV R11, RZ, RZ, -R7 ;  /* 0x000000ffff0b7224 */ /* 0x000fe200078e0a07 */
[----:B------:R-:W-:Y:S01]  /*15d0*/  ISETP.GT.U32.AND P0, PT, R4, R5, PT ;  /* 0x000000050400720c */ /* 0x000fe20003f04070 */
[----:B------:R-:W-:Y:S01]  /*15e0*/  @!P2 IMAD.IADD R14, R14, 0x1, -R3 ;  /* 0x000000010e0ea824 */ /* 0x000fe200078e0a03 */
[----:B------:R-:W-:Y:S01]  /*15f0*/  ISETP.GT.U32.AND P2, PT, R3, R8, PT ;  /* 0x000000080300720c */ /* 0x000fe20003f44070 */
[----:B------:R-:W-:-:S03]  /*1600*/  IMAD.HI.U32 R7, R10, R36, RZ ;  /* 0x000000240a077227 */ /* 0x000fc600078e00ff */
[C---:B------:R-:W-:Y:S01]  /*1610*/  ISETP.GT.U32.AND P5, PT, R3.reuse, R14, PT ;  /* 0x0000000e0300720c */ /* 0x040fe20003fa4070 */
[C---:B------:R-:W-:Y:S02]  /*1620*/  IMAD R32, R3.reuse, R11, R32 ;  /* 0x0000000b03207224 */ /* 0x040fe400078e0220 */
[----:B------:R-:W-:Y:S01]  /*1630*/  @!P1 IMAD.IADD R72, R72, 0x1, -R3 ;  /* 0x0000000148489824 */ /* 0x000fe200078e0a03 */
[----:B------:R-:W-:Y:S01]  /*1640*/  ISETP.GT.U32.AND P1, PT, R3, R24, PT ;  /* 0x000000180300720c */ /* 0x000fe20003f24070 */
[----:B------:R-:W-:Y:S02]  /*1650*/  IMAD.MOV R11, RZ, RZ, -R7 ;  /* 0x000000ffff0b7224 */ /* 0x000fe400078e0a07 */
[----:B------:R-:W-:-:S04]  /*1660*/  IMAD.HI.U32 R7, R10, R38, RZ ;  /* 0x000000260a077227 */ /* 0x000fc800078e00ff */
[C---:B------:R-:W-:Y:S02]  /*1670*/  IMAD R36, R3.reuse, R11, R36 ;  /* 0x0000000b03247224 */ /* 0x040fe400078e0224 */
[----:B------:R-:W-:Y:S02]  /*1680*/  IMAD.MOV R11, RZ, RZ, -R7 ;  /* 0x000000ffff0b7224 */ /* 0x000fe400078e0a07 */
[--C-:B------:R-:W-:Y:S01]  /*1690*/  @!P4 IMAD.IADD R12, R12, 0x1, -R3.reuse ;  /* 0x000000010c0cc824 */ /* 0x100fe200078e0a03 */
[C---:B------:R-:W-:Y:S01]  /*16a0*/  ISETP.GT.U32.AND P4, PT, R3.reuse, R18, PT ;  /* 0x000000120300720c */ /* 0x040fe20003f84070 */
[----:B------:R-:W-:Y:S02]  /*16b0*/  IMAD R38, R3, R11, R38 ;  /* 0x0000000b03267224 */ /* 0x000fe400078e0226 */
[----:B------:R-:W-:Y:S01]  /*16c0*/  @!P0 IMAD.IADD R5, R5, 0x1, -R4 ;  /* 0x0000000105058824 */ /* 0x000fe200078e0a04 */
[C---:B------:R-:W-:Y:S01]  /*16d0*/  ISETP.GT.U32.AND P0, PT, R3.reuse, R22, PT ;  /* 0x000000160300720c */ /* 0x040fe20003f04070 */
[--C-:B------:R-:W-:Y:S01]  /*16e0*/  @!P2 IMAD.IADD R8, R8, 0x1, -R3.reuse ;  /* 0x000000010808a824 */ /* 0x100fe200078e0a03 */
[C---:B------:R-:W-:Y:S01]  /*16f0*/  ISETP.GT.U32.AND P2, PT, R3.reuse, R26, PT ;  /* 0x0000001a0300720c */ /* 0x040fe20003f44070 */
[----:B------:R-:W-:Y:S01]  /*1700*/  @!P3 IMAD.IADD R16, R16, 0x1, -R3 ;  /* 0x000000011010b824 */ /* 0x000fe200078e0a03 */
[----:B------:R-:W-:Y:S01]  /*1710*/  ISETP.GT.U32.AND P3, PT, R3, R12, PT ;  /* 0x0000000c0300720c */ /* 0x000fe20003f64070 */
[----:B------:R-:W-:-:S03]  /*1720*/  IMAD.HI.U32 R7, R10, R42, RZ ;  /* 0x0000002a0a077227 */ /* 0x000fc600078e00ff */
[C---:B------:R-:W-:Y:S01]  /*1730*/  ISETP.GT.U32.AND P6, PT, R3.reuse, R16, PT ;  /* 0x000000100300720c */ /* 0x040fe20003fc4070 */
[----:B------:R-:W-:Y:S01]  /*1740*/  @!P1 IMAD.IADD R24, R24, 0x1, -R3 ;  /* 0x0000000118189824 */ /* 0x000fe200078e0a03 */
[----:B------:R-:W-:Y:S01]  /*1750*/  ISETP.GT.U32.AND P1, PT, R3, R38, PT ;  /* 0x000000260300720c */ /* 0x000fe20003f24070 */
[----:B------:R-:W-:Y:S02]  /*1760*/  IMAD.MOV R11, RZ, RZ, -R7 ;  /* 0x000000ffff0b7224 */ /* 0x000fe400078e0a07 */
[----:B------:R-:W-:-:S04]  /*1770*/  IMAD.HI.U32 R7, R10, R46, RZ ;  /* 0x0000002e0a077227 */ /* 0x000fc800078e00ff */
[----:B------:R-:W-:Y:S02]  /*1780*/  IMAD R42, R3, R11, R42 ;  /* 0x0000000b032a7224 */ /* 0x000fe400078e022a */
[----:B------:R-:W-:Y:S02]  /*1790*/  IMAD.MOV R11, RZ, RZ, -R7 ;  /* 0x000000ffff0b7224 */ /* 0x000fe400078e0a07 */
[----:B------:R-:W-:-:S04]  /*17a0*/  IMAD.HI.U32 R7, R10, R48, RZ ;  /* 0x000000300a077227 */ /* 0x000fc800078e00ff */
[--C-:B------:R-:W-:Y:S01]  /*17b0*/  @!P0 IMAD.IADD R22, R22, 0x1, -R3.reuse ;  /* 0x0000000116168824 */ /* 0x100fe200078e0a03 */
[C---:B------:R-:W-:Y:S01]  /*17c0*/  ISETP.GT.U32.AND P0, PT, R3.reuse, R36, PT ;  /* 0x000000240300720c */ /* 0x040fe20003f04070 */
[--C-:B------:R-:W-:Y:S01]  /*17d0*/  @!P2 IMAD.IADD R26, R26, 0x1, -R3.reuse ;  /* 0x000000011a1aa824 */ /* 0x100fe200078e0a03 */
[C---:B------:R-:W-:Y:S01]  /*17e0*/  ISETP.GT.U32.AND P2, PT, R3.reuse, R40, PT ;  /* 0x000000280300720c */ /* 0x040fe20003f44070 */
[----:B------:R-:W-:Y:S01]  /*17f0*/  @!P3 IMAD.IADD R12, R12, 0x1, -R3 ;  /* 0x000000010c0cb824 */ /* 0x000fe200078e0a03 */
[C---:B------:R-:W-:Y:S01]  /*1800*/  ISETP.GT.U32.AND P3, PT, R3.reuse, R28, PT ;  /* 0x0000001c0300720c */ /* 0x040fe20003f64070 */
        /* <DEDUP_REMOVED lines=8> */
[--C-:B------:R-:W-:Y:S01]  /*1890*/  @!P5 IMAD.IADD R14, R14, 0x1, -R3.reuse ;  /* 0x000000010e0ed824 */ /* 0x100fe200078e0a03 */
[C---:B------:R-:W-:Y:S01]  /*18a0*/  ISETP.GT.U32.AND P5, PT, R3.reuse, R30, PT ;  /* 0x0000001e0300720c */ /* 0x040fe20003fa4070 */
[----:B------:R-:W-:Y:S01]  /*18b0*/  @!P6 IMAD.IADD R16, R16, 0x1, -R3 ;  /* 0x000000011010e824 */ /* 0x000fe200078e0a03 */
[C---:B------:R-:W-:Y:S01]  /*18c0*/  ISETP.GT.U32.AND P6, PT, R3.reuse, R32, PT ;  /* 0x000000200300720c */ /* 0x040fe20003fc4070 */
[C---:B------:R-:W-:Y:S02]  /*18d0*/  IMAD R52, R3.reuse, R11, R52 ;  /* 0x0000000b03347224 */ /* 0x040fe400078e0234 */
[----:B------:R-:W-:Y:S02]  /*18e0*/  IMAD.MOV R11, RZ, RZ, -R7 ;  /* 0x000000ffff0b7224 */ /* 0x000fe400078e0a07 */
[--C-:B------:R-:W-:Y:S01]  /*18f0*/  @!P4 IMAD.IADD R18, R18, 0x1, -R3.reuse ;  /* 0x000000011212c824 */ /* 0x100fe200078e0a03 */
[C---:B------:R-:W-:Y:S01]  /*1900*/  ISETP.GT.U32.AND P4, PT, R3.reuse, R34, PT ;  /* 0x000000220300720c */ /* 0x040fe20003f84070 */
[----:B------:R-:W-:Y:S01]  /*1910*/  @!P0 IMAD.IADD R36, R36, 0x1, -R3 ;  /* 0x0000000124248824 */ /* 0x000fe200078e0a03 */
[----:B------:R-:W-:Y:S01]  /*1920*/  ISETP.GT.U32.AND P0, PT, R3, R24, PT ;  /* 0x000000180300720c */ /* 0x000fe20003f04070 */
[----:B------:R-:W-:-:S04]  /*1930*/  IMAD.HI.U32 R7, R10, R58, RZ ;  /* 0x0000003a0a077227 */ /* 0x000fc800078e00ff */
[--C-:B------:R-:W-:Y:S01]  /*1940*/  @!P3 IMAD.IADD R28, R28, 0x1, -R3.reuse ;  /* 0x000000011c1cb824 */ /* 0x100fe200078e0a03 */
        /* <DEDUP_REMOVED lines=15> */
[----:B------:R-:W-:Y:S01]  /*1a40*/  @!P0 IMAD.IADD R24, R24, 0x1, -R3 ;  /* 0x0000000118188824 */ /* 0x000fe200078e0a03 */
[C---:B------:R-:W-:Y:S01]  /*1a50*/  ISETP.GT.U32.AND P0, PT, R3.reuse, R36, PT ;  /* 0x000000240300720c */ /* 0x040fe20003f04070 */
[----:B------:R-:W-:Y:S02]  /*1a60*/  IMAD.MOV R9, RZ, RZ, -R7 ;  /* 0x000000ffff097224 */ /* 0x000fe400078e0a07 */
[--C-:B------:R-:W-:Y:S01]  /*1a70*/  @!P3 IMAD.IADD R42, R42, 0x1, -R3.reuse ;  /* 0x000000012a2ab824 */ /* 0x100fe200078e0a03 */
[C---:B------:R-:W-:Y:S01]  /*1a80*/  ISETP.GT.U32.AND P3, PT, R3.reuse, R30, PT ;  /* 0x0000001e0300720c */ /* 0x040fe20003f64070 */
[----:B------:R-:W-:Y:S01]  /*1a90*/  @!P1 IMAD.IADD R38, R38, 0x1, -R3 ;  /* 0x0000000126269824 */ /* 0x000fe200078e0a03 */
[C---:B------:R-:W-:Y:S01]  /*1aa0*/  ISETP.GT.U32.AND P1, PT, R3.reuse, R52, PT ;  /* 0x000000340300720c */ /* 0x040fe20003f24070 */
[----:B------:R-:W-:-:S02]  /*1ab0*/  IMAD R64, R3, R9, R64 ;  /* 0x0000000903407224 */ /* 0x000fc400078e0240 */
[----:B------:R-:W-:-:S04]  /*1ac0*/  IMAD.HI.U32 R7, R10, R66, RZ ;  /* 0x000000420a077227 */ /* 0x000fc800078e00ff */
[----:B------:R-:W-:-:S04]  /*1ad0*/  IMAD.HI.U32 R9, R10, R68, RZ ;  /* 0x000000440a097227 */ /* 0x000fc800078e00ff */
[----:B------:R-:W-:Y:S02]  /*1ae0*/  IMAD.MOV R7, RZ, RZ, -R7 ;  /* 0x000000ffff077224 */ /* 0x000fe400078e0a07 */
[----:B------:R-:W-:Y:S02]  /*1af0*/  IMAD.MOV R9, RZ, RZ, -R9 ;  /* 0x000000ffff097224 */ /* 0x000fe400078e0a09 */
[--C-:B------:R-:W-:Y:S01]  /*1b00*/  @!P2 IMAD.IADD R40, R40, 0x1, -R3.reuse ;  /* 0x000000012828a824 */ /* 0x100fe200078e0a03 */
[C---:B------:R-:W-:Y:S01]  /*1b10*/  ISETP.GT.U32.AND P2, PT, R3.reuse, R28, PT ;  /* 0x0000001c0300720c */ /* 0x040fe20003f44070 */
[--C-:B------:R-:W-:Y:S01]  /*1b20*/  @!P5 IMAD.IADD R44, R44, 0x1, -R3.reuse ;  /* 0x000000012c2cd824 */ /* 0x100fe200078e0a03 */
[C---:B------:R-:W-:Y:S01]  /*1b30*/  ISETP.GT.U32.AND P5, PT, R3.reuse, R32, PT ;  /* 0x000000200300720c */ /* 0x040fe20003fa4070 */
[----:B------:R-:W-:Y:S01]  /*1b40*/  @!P6 IMAD.IADD R18, R18, 0x1, -R3 ;  /* 0x000000011212e824 */ /* 0x000fe200078e0a03 */
[C---:B------:R-:W-:Y:S01]  /*1b50*/  ISETP.GT.U32.AND P6, PT, R3.reuse, R34, PT ;  /* 0x000000220300720c */ /* 0x040fe20003fc4070 */
[----:B------:R-:W-:-:S02]  /*1b60*/  IMAD R66, R3, R7, R66 ;  /* 0x0000000703427224 */ /* 0x000fc400078e0242 */
[C---:B------:R-:W-:Y:S01]  /*1b70*/  IMAD R68, R3.reuse, R9, R68 ;  /* 0x0000000903447224 */ /* 0x040fe200078e0244 */
[----:B------:R-:W-:Y:S01]  /*1b80*/  IABS R9, R19 ;  /* 0x0000001300097213 */ /* 0x000fe20000000000 */
[--C-:B------:R-:W-:Y:S01]  /*1b90*/  @!P4 IMAD.IADD R22, R22, 0x1, -R3.reuse ;  /* 0x000000011616c824 */ /* 0x100fe200078e0a03 */
[C---:B------:R-:W-:Y:S01]  /*1ba0*/  ISETP.GT.U32.AND P4, PT, R3.reuse, R44, PT ;  /* 0x0000002c0300720c */ /* 0x040fe20003f84070 */
[--C-:B------:R-:W-:Y:S01]  /*1bb0*/  @!P0 IMAD.IADD R36, R36, 0x1, -R3.reuse ;  /* 0x0000000124248824 */ /* 0x100fe200078e0a03 */
[C---:B------:R-:W-:Y:S01]  /*1bc0*/  ISETP.GT.U32.AND P0, PT, R3.reuse, R50, PT ;  /* 0x000000320300720c */ /* 0x040fe20003f04070 */
[--C-:B------:R-:W-:Y:S01]  /*1bd0*/  @!P3 IMAD.IADD R30, R30, 0x1, -R3.reuse ;  /* 0x000000011e1eb824 */ /* 0x100fe200078e0a03 */
[C---:B------:R-:W-:Y:S01]  /*1be0*/  ISETP.GT.U32.AND P3, PT, R3.reuse, R42, PT ;  /* 0x0000002a0300720c */ /* 0x040fe20003f64070 */
[----:B------:R-:W-:Y:S01]  /*1bf0*/  @!P1 IMAD.IADD R52, R52, 0x1, -R3 ;  /* 0x0000000134349824 */ /* 0x000fe200078e0a03 */
[----:B------:R-:W-:Y:S01]  /*1c00*/  ISETP.GT.U32.AND P1, PT, R3, R66, PT ;  /* 0x000000420300720c */ /* 0x000fe20003f24070 */
[----:B------:R-:W-:-:S04]  /*1c10*/  IMAD.HI.U32 R7, R10, R70, RZ ;  /* 0x000000460a077227 */ /* 0x000fc800078e00ff */
[----:B------:R-:W-:-:S04]  /*1c20*/  IMAD.HI.U32 R10, R10, R9, RZ ;  /* 0x000000090a0a7227 */ /* 0x000fc800078e00ff */
[----:B------:R-:W-:Y:S02]  /*1c30*/  IMAD.MOV R10, RZ, RZ, -R10 ;  /* 0x000000ffff0a7224 */ /* 0x000fe400078e0a0a */
[--C-:B------:R-:W-:Y:S01]  /*1c40*/  @!P2 IMAD.IADD R28, R28, 0x1, -R3.reuse ;  /* 0x000000011c1ca824 */ /* 0x100fe200078e0a03 */
[C---:B------:R-:W-:Y:S01]  /*1c50*/  ISETP.GT.U32.AND P2, PT, R3.reuse, R40, PT ;  /* 0x000000280300720c */ /* 0x040fe20003f44070 */
[--C-:B------:R-:W-:Y:S01]  /*1c60*/  @!P5 IMAD.IADD R32, R32, 0x1, -R3.reuse ;  /* 0x000000012020d824 */ /* 0x100fe200078e0a03 */
[C---:B------:R-:W-:Y:S01]  /*1c70*/  ISETP.GT.U32.AND P5, PT, R3.reuse, R46, PT ;  /* 0x0000002e0300720c */ /* 0x040fe20003fa4070 */
[----:B------:R-:W-:Y:S01]  /*1c80*/  @!P6 IMAD.IADD R34, R34, 0x1, -R3 ;  /* 0x000000012222e824 */ /* 0x000fe200078e0a03 */
[C---:B------:R-:W-:Y:S01]  /*1c90*/  ISETP.GT.U32.AND P6, PT, R3.reuse, R48, PT ;  /* 0x000000300300720c */ /* 0x040fe20003fc4070 */
[C---:B------:R-:W-:Y:S01]  /*1ca0*/  IMAD R4, R3.reuse, R10, R9 ;  /* 0x0000000a03047224 */ /* 0x040fe200078e0209 */
[----:B------:R-:W-:Y:S01]  /*1cb0*/  SHF.R.U32.HI R9, RZ, 0x5, R115 ;  /* 0x00000005ff097819 */ /* 0x000fe20000011673 */
[--C-:B------:R-:W-:Y:S01]  /*1cc0*/  @!P4 IMAD.IADD R44, R44, 0x1, -R3.reuse ;  /* 0x000000012c2cc824 */ /* 0x100fe200078e0a03 */
[C---:B------:R-:W-:Y:S01]  /*1cd0*/  ISETP.GT.U32.AND P4, PT, R3.reuse, R58, PT ;  /* 0x0000003a0300720c */ /* 0x040fe20003f84070 */
[--C-:B------:R-:W-:Y:S01]  /*1ce0*/  @!P0 IMAD.IADD R50, R50, 0x1, -R3.reuse ;  /* 0x0000000132328824 */ /* 0x100fe200078e0a03 */
[C---:B------:R-:W-:Y:S01]  /*1cf0*/  ISETP.GT.U32.AND P0, PT, R3.reuse, R64, PT ;  /* 0x000000400300720c */ /* 0x040fe20003f04070 */
[--C-:B------:R-:W-:Y:S01]  /*1d00*/  @!P3 IMAD.IADD R42, R42, 0x1, -R3.reuse ;  /* 0x000000012a2ab824 */ /* 0x100fe200078e0a03 */
[C---:B------:R-:W-:Y:S01]  /*1d10*/  ISETP.GT.U32.AND P3, PT, R3.reuse, R56, PT ;  /* 0x000000380300720c */ /* 0x040fe20003f64070 */
[--C-:B------:R-:W-:Y:S01]  /*1d20*/  @!P1 IMAD.IADD R66, R66, 0x1, -R3.reuse ;  /* 0x0000000142429824 */ /* 0x100fe200078e0a03 */
[C---:B------:R-:W-:Y:S01]  /*1d30*/  ISETP.GT.U32.AND P1, PT, R3.reuse, R4, PT ;  /* 0x000000040300720c */ /* 0x040fe20003f24070 */
[----:B------:R-:W-:Y:S01]  /*1d40*/  IMAD R60, R3, R13, R60 ;  /* 0x0000000d033c7224 */ /* 0x000fe200078e023c */
[----:B------:R-:W-:Y:S01]  /*1d50*/  R2UR UR24, R9 ;  /* 0x00000000091872ca */ /* 0x000fe200000e0000 */
[--C-:B------:R-:W-:Y:S01]  /*1d60*/  @!P2 IMAD.IADD R40, R40, 0x1, -R3.reuse ;  /* 0x000000012828a824 */ /* 0x100fe200078e0a03 */
[C---:B------:R-:W-:Y:S01]  /*1d70*/  ISETP.GT.U32.AND P2, PT, R3.reuse, R54, PT ;  /* 0x000000360300720c */ /* 0x040fe20003f44070 */
[--C-:B------:R-:W-:Y:S01]  /*1d80*/  @!P5 IMAD.IADD R46, R46, 0x1, -R3.reuse ;  /* 0x000000012e2ed824 */ /* 0x100fe200078e0a03 */
[----:B------:R-:W-:Y:S01]  /*1d90*/  ISETP.GT.U32.AND P5, PT, R3, R60, PT ;  /* 0x0000003c0300720c */ /* 0x000fe20003fa4070 */
[----:B------:R-:W-:-:S02]  /*1da0*/  @!P6 IMAD.IADD R48, R48, 0x1, -R3 ;  /* 0x000000013030e824 */ /* 0x000fc400078e0a03 */
[--C-:B------:R-:W-:Y:S02]  /*1db0*/  @!P4 IMAD.IADD R58, R58, 0x1, -R3.reuse ;  /* 0x000000013a3ac824 */ /* 0x100fe400078e0a03 */
        /* <DEDUP_REMOVED lines=10> */
[----:B------:R-:W-:-:S02]  /*1e60*/  IMAD.MOV R7, RZ, RZ, -R7 ;  /* 0x000000ffff077224 */ /* 0x000fc400078e0a07 */
[C---:B------:R-:W-:Y:S02]  /*1e70*/  IMAD R62, R3.reuse, R11, R62 ;  /* 0x0000000b033e7224 */ /* 0x040fe400078e023e */
[--C-:B------:R-:W-:Y:S01]  /*1e80*/  @!P4 IMAD.IADD R48, R48, 0x1, -R3.reuse ;  /* 0x000000013030c824 */ /* 0x100fe200078e0a03 */
[C---:B------:R-:W-:Y:S01]  /*1e90*/  ISETP.GT.U32.AND P4, PT, R3.reuse, R58, PT ;  /* 0x0000003a0300720c */ /* 0x040fe20003f84070 */
[--C-:B------:R-:W-:Y:S01]  /*1ea0*/  @!P3 IMAD.IADD R46, R46, 0x1, -R3.reuse ;  /* 0x000000012e2eb824 */ /* 0x100fe200078e0a03 */
[C---:B------:R-:W-:Y:S01]  /*1eb0*/  ISETP.GT.U32.AND P3, PT, R3.reuse, R56, PT ;  /* 0x000000380300720c */ /* 0x040fe20003f64070 */
[C---:B------:R-:W-:Y:S01]  /*1ec0*/  IMAD R70, R3.reuse, R7, R70 ;  /* 0x0000000703467224 */ /* 0x040fe200078e0246 */
[----:B------:R-:W-:Y:S01]  /*1ed0*/  ISETP.GT.U32.AND P6, PT, R3, R62, PT ;  /* 0x0000003e0300720c */ /* 0x000fe20003fc4070 */
[--C-:B------:R-:W-:Y:S01]  /*1ee0*/  @!P1 IMAD.IADD R64, R64, 0x1, -R3.reuse ;  /* 0x0000000140409824 */ /* 0x100fe200078e0a03 */
[----:B------:R-:W-:Y:S01]  /*1ef0*/  ISETP.GE.AND P1, PT, R241, RZ, PT ;  /* 0x000000fff100720c */ /* 0x000fe20003f26270 */
[--C-:B------:R-:W-:Y:S01]  /*1f00*/  @!P2 IMAD.IADD R68, R68, 0x1, -R3.reuse ;  /* 0x000000014444a824 */ /* 0x100fe200078e0a03 */
[C---:B------:R-:W-:Y:S01]  /*1f10*/  ISETP.GT.U32.AND P0, PT, R3.reuse, R70, PT ;  /* 0x000000460300720c */ /* 0x040fe20003f04070 */
[--C-:B------:R-:W-:Y:S01]  /*1f20*/  @!P5 IMAD.IADD R50, R50, 0x1, -R3.reuse ;  /* 0x000000013232d824 */ /* 0x100fe200078e0a03 */
[----:B------:R-:W-:Y:S01]  /*1f30*/  ISETP.GT.U32.AND P2, PT, R3, R54, PT ;  /* 0x000000360300720c */ /* 0x000fe20003f44070 */
[----:B------:R-:W-:Y:S01]  /*1f40*/  IMAD.SHL.U32 R115, R115, 0x10, RZ ;  /* 0x0000001073737824 */ /* 0x000fe200078e00ff */
[C---:B------:R-:W-:Y:S01]  /*1f50*/  ISETP.GT.U32.AND P5, PT, R3.reuse, R60, PT ;  /* 0x0000003c0300720c */ /* 0x040fe20003fa4070 */
[--C-:B------:R-:W-:Y:S01]  /*1f60*/  @!P4 IMAD.IADD R58, R58, 0x1, -R3.reuse ;  /* 0x000000013a3ac824 */ /* 0x100fe200078e0a03 */
[C---:B------:R-:W-:Y:S01]  /*1f70*/  ISETP.GT.U32.AND P4, PT, R3.reuse, R4, PT ;  /* 0x000000040300720c */ /* 0x040fe20003f84070 */
[--C-:B------:R-:W-:Y:S01]  /*1f80*/  @!P3 IMAD.IADD R56, R56, 0x1, -R3.reuse ;  /* 0x000000013838b824 */ /* 0x100fe200078e0a03 */
[C---:B------:R-:W-:Y:S01]  /*1f90*/  ISETP.GT.U32.AND P3, PT, R3.reuse, R68, PT ;  /* 0x000000440300720c */ /* 0x040fe20003f64070 */
[--C-:B------:R-:W-:Y:S01]  /*1fa0*/  @!P6 IMAD.IADD R62, R62, 0x1, -R3.reuse ;  /* 0x000000013e3ee824 */ /* 0x100fe200078e0a03 */
[C---:B------:R-:W-:Y:S01]  /*1fb0*/  ISETP.GT.U32.AND P6, PT, R3.reuse, R52, PT ;  /* 0x000000340300720c */ /* 0x040fe20003fc4070 */
[----:B------:R-:W-:Y:S01]  /*1fc0*/  @!P1 IMAD.MOV R8, RZ, RZ, -R8 ;  /* 0x000000ffff089224 */ /* 0x000fe200078e0a08 */
[----:B------:R-:W-:Y:S01]  /*1fd0*/  ISETP.GE.AND P1, PT, R246, RZ, PT ;  /* 0x000000fff600720c */ /* 0x000fe20003f26270 */
[--C-:B------:R-:W-:Y:S01]  /*1fe0*/  @!P0 IMAD.IADD R70, R70, 0x1, -R3.reuse ;  /* 0x0000000146468824 */ /* 0x100fe200078e0a03 */
[C---:B------:R-:W-:Y:S01]  /*1ff0*/  ISETP.GT.U32.AND P0, PT, R3.reuse, R62, PT ;  /* 0x0000003e0300720c */ /* 0x040fe20003f04070 */
[--C-:B------:R-:W-:Y:S01]  /*2000*/  @!P2 IMAD.IADD R54, R54, 0x1, -R3.reuse ;  /* 0x000000013636a824 */ /* 0x100fe200078e0a03 */
[C---:B------:R-:W-:Y:S01]  /*2010*/  ISETP.GT.U32.AND P2, PT, R3.reuse, R66, PT ;  /* 0x000000420300720c */ /* 0x040fe20003f44070 */
[--C-:B------:R-:W-:Y:S01]  /*2020*/  @!P5 IMAD.IADD R60, R60, 0x1, -R3.reuse ;  /* 0x000000013c3cd824 */ /* 0x100fe200078e0a03 */
[----:B------:R-:W-:Y:S01]  /*2030*/  ISETP.GT.U32.AND P5, PT, R3, R70, PT ;  /* 0x000000460300720c */ /* 0x000fe20003fa4070 */
[--C-:B------:R-:W-:Y:S01]  /*2040*/  @!P4 IMAD.IADD R4, R4, 0x1, -R3.reuse ;  /* 0x000000010404c824 */ /* 0x100fe200078e0a03 */
[----:B------:R-:W-:Y:S01]  /*2050*/  ISETP.GE.AND P4, PT, R245, RZ, PT ;  /* 0x000000fff500720c */ /* 0x000fe20003f86270 */
[--C-:B------:R-:W-:Y:S01]  /*2060*/  @!P3 IMAD.IADD R68, R68, 0x1, -R3.reuse ;  /* 0x000000014444b824 */ /* 0x100fe200078e0a03 */
[----:B------:R-:W-:Y:S01]  /*2070*/  ISETP.GE.AND P3, PT, R244, RZ, PT ;  /* 0x000000fff400720c */ /* 0x000fe20003f66270 */
[--C-:B------:R-:W-:Y:S01]  /*2080*/  @!P6 IMAD.IADD R52, R52, 0x1, -R3.reuse ;  /* 0x000000013434e824 */ /* 0x100fe200078e0a03 */
[----:B------:R-:W-:Y:S01]  /*2090*/  ISETP.GE.AND P6, PT, R82, RZ, PT ;  /* 0x000000ff5200720c */ /* 0x000fe20003fc6270 */
[----:B------:R-:W-:Y:S01]  /*20a0*/  @!P1 IMAD.MOV R22, RZ, RZ, -R22 ;  /* 0x000000ffff169224 */ /* 0x000fe200078e0a16 */
[----:B------:R-:W-:Y:S01]  /*20b0*/  ISETP.GE.AND P1, PT, R251, RZ, PT ;  /* 0x000000fffb00720c */ /* 0x000fe20003f26270 */
[--C-:B------:R-:W-:Y:S01]  /*20c0*/  @!P0 IMAD.IADD R62, R62, 0x1, -R3.reuse ;  /* 0x000000013e3e8824 */ /* 0x100fe200078e0a03 */
[----:B------:R-:W-:Y:S01]  /*20d0*/  ISETP.NE.AND P0, PT, R20, RZ, PT ;  /* 0x000000ff1400720c */ /* 0x000fe20003f05270 */
[--C-:B------:R-:W-:Y:S01]  /*20e0*/  @!P2 IMAD.IADD R66, R66, 0x1, -R3.reuse ;  /* 0x000000014242a824 */ /* 0x100fe200078e0a03 */
[----:B------:R-:W-:Y:S01]  /*20f0*/  ISETP.GE.AND P2, PT, R242, RZ, PT ;  /* 0x000000fff200720c */ /* 0x000fe20003f46270 */
[----:B------:R-:W-:Y:S01]  /*2100*/  @!P5 IMAD.IADD R70, R70, 0x1, -R3 ;  /* 0x000000014646d824 */ /* 0x000fe200078e0a03 */
[----:B------:R-:W-:Y:S01]  /*2110*/  ISETP.GE.AND P5, PT, R243, RZ, PT ;  /* 0x000000fff300720c */ /* 0x000fe20003fa6270 */
[----:B------:R-:W-:Y:S01]  /*2120*/  @!P4 IMAD.MOV R18, RZ, RZ, -R18 ;  /* 0x000000ffff12c224 */ /* 0x000fe200078e0a12 */
[----:B------:R-:W-:Y:S01]  /*2130*/  ISETP.GE.AND P4, PT, R250, RZ, PT ;  /* 0x000000fffa00720c */ /* 0x000fe20003f86270 */
[----:B------:R-:W-:Y:S01]  /*2140*/  @!P3 IMAD.MOV R16, RZ, RZ, -R16 ;  /* 0x000000ffff10b224 */ /* 0x000fe200078e0a10 */
[----:B------:R-:W-:Y:S01]  /*2150*/  ISETP.GE.AND P3, PT, R249, RZ, PT ;  /* 0x000000fff900720c */ /* 0x000fe20003f66270 */
[----:B------:R-:W-:Y:S01]  /*2160*/  @!P6 IMAD.MOV R5, RZ, RZ, -R5 ;  /* 0x000000ffff05e224 */ /* 0x000fe200078e0a05 */
[----:B------:R-:W-:Y:S01]  /*2170*/  LOP3.LUT R3, RZ, R21, RZ, 0x33, !PT ;  /* 0x00000015ff037212 */ /* 0x000fe200078e33ff */
[----:B------:R-:W-:Y:S01]  /*2180*/  @!P1 IMAD.MOV R32, RZ, RZ, -R32 ;  /* 0x000000ffff209224 */ /* 0x000fe200078e0a20 */
[----:B------:R-:W-:Y:S01]  /*2190*/  ISETP.GE.AND P1, PT, R78, RZ, PT ;  /* 0x000000ff4e00720c */ /* 0x000fe20003f26270 */
[----:B------:R0:W-:Y:S01]  /*21a0*/  STL [R1+0x54], R115 ;  /* 0x0000547301007387 */ /* 0x0001e20000100800 */
[----:B------:R-:W-:Y:S01]  /*21b0*/  @!P0 LOP3.LUT R5, RZ, R20, RZ, 0x33, !PT ;  /* 0x00000014ff058212 */ /* 0x000fe200078e33ff */
[----:B------:R-:W-:Y:S01]  /*21c0*/  @!P2 IMAD.MOV R12, RZ, RZ, -R12 ;  /* 0x000000ffff0ca224 */ /* 0x000fe200078e0a0c */
[----:B------:R-:W-:Y:S01]  /*21d0*/  ISETP.GE.AND P2, PT, R247, RZ, PT ;  /* 0x000000fff700720c */ /* 0x000fe20003f46270 */
[----:B------:R-:W-:Y:S01]  /*21e0*/  @!P5 IMAD.MOV R14, RZ, RZ, -R14 ;  /* 0x000000ffff0ed224 */ /* 0x000fe200078e0a0e */
[----:B------:R-:W-:Y:S01]  /*21f0*/  ISETP.GE.AND P5, PT, R248, RZ, PT ;  /* 0x000000fff800720c */ /* 0x000fe20003fa6270 */
[----:B------:R-:W-:Y:S01]  /*2200*/  @!P4 IMAD.MOV R30, RZ, RZ, -R30 ;  /* 0x000000ffff1ec224 */ /* 0x000fe200078e0a1e */
[----:B------:R-:W-:Y:S01]  /*2210*/  ISETP.GE.AND P4, PT, R79, RZ, PT ;  /* 0x000000ff4f00720c */ /* 0x000fe20003f86270 */
[----:B------:R-:W-:Y:S01]  /*2220*/  @!P3 IMAD.MOV R28, RZ, RZ, -R28 ;  /* 0x000000ffff1cb224 */ /* 0x000fe200078e0a1c */
[----:B------:R-:W-:Y:S01]  /*2230*/  ISETP.GE.AND P3, PT, R80, RZ, PT ;  /* 0x000000ff5000720c */ /* 0x000fe20003f66270 */
[----:B------:R-:W-:Y:S01]  /*2240*/  IMAD R5, R5, UR4, RZ ;  /* 0x0000000405057c24 */ /* 0x000fe2000f8e02ff */
[----:B------:R-:W-:Y:S01]  /*2250*/  ISETP.NE.AND P0, PT, R21, RZ, PT ;  /* 0x000000ff1500720c */ /* 0x000fe20003f05270 */
[----:B------:R-:W-:Y:S01]  /*2260*/  @!P1 IMAD.MOV R42, RZ, RZ, -R42 ;  /* 0x000000ffff2a9224 */ /* 0x000fe200078e0a2a */
[----:B------:R-:W-:Y:S01]  /*2270*/  ISETP.GE.AND P1, PT, R73, RZ, PT ;  /* 0x000000ff4900720c */ /* 0x000fe20003f26270 */
[----:B------:R-:W-:Y:S01]  /*2280*/  ULDC UR4, c[0x0][0x240] ;  /* 0x0000900000047ab9 */ /* 0x000fe20000000800 */
[----:B------:R-:W-:Y:S01]  /*2290*/  SEL R8, R3, R8, !P0 ;  /* 0x0000000803087207 */ /* 0x000fe20004000000 */
        /* <DEDUP_REMOVED lines=9> */
[----:B------:R-:W-:Y:S01]  /*2330*/  SEL R14, R3, R14, !P0 ;  /* 0x0000000e030e7207 */ /* 0x000fe20004000000 */
[----:B------:R-:W-:Y:S01]  /*2340*/  @!P1 IMAD.MOV R52, RZ, RZ, -R52 ;  /* 0x000000ffff349224 */ /* 0x000fe200078e0a34 */
[----:B------:R-:W-:-:S02]  /*2350*/  ISETP.GE.AND P1, PT, R63, RZ, PT ;  /* 0x000000ff3f00720c */ /* 0x000fc40003f26270 */
        /* <DEDUP_REMOVED lines=13> */
[----:B------:R-:W-:Y:S01]  /*2430*/  ISETP.GE.AND P6, PT, R17, RZ, PT ;  /* 0x000000ff1100720c */ /* 0x000fe20003fc6270 */
        /* <DEDUP_REMOVED lines=11> */
[----:B------:R-:W-:Y:S01]  /*24f0*/  IADD3 R95, P1, R5, UR6, RZ ;  /* 0x00000006055f7c10 */ /* 0x000fe2000ff3e0ff */
[----:B------:R-:W-:Y:S01]  /*2500*/  @!P6 IMAD.MOV R72, RZ, RZ, -R72 ;  /* 0x000000ffff48e224 */ /* 0x000fe200078e0a48 */
[C---:B------:R-:W-:Y:S01]  /*2510*/  SEL R26, R3.reuse, R26, !P0 ;  /* 0x0000001a031a7207 */ /* 0x040fe20004000000 */
[----:B------:R-:W-:Y:S01]  /*2520*/  @!P2 IMAD.MOV R54, RZ, RZ, -R54 ;  /* 0x000000ffff36a224 */ /* 0x000fe200078e0a36 */
[----:B------:R-:W-:Y:S01]  /*2530*/  SEL R4, R3, R4, !P0 ;  /* 0x0000000403047207 */ /* 0x000fe20004000000 */
[----:B------:R-:W-:Y:S01]  /*2540*/  @!P5 IMAD.MOV R56, RZ, RZ, -R56 ;  /* 0x000000ffff38d224 */ /* 0x000fe200078e0a38 */
[----:B------:R-:W-:Y:S01]  /*2550*/  LEA.HI.X.SX32 R102, R5, UR7, 0x1, P1 ;  /* 0x0000000705667c11 */ /* 0x000fe200088f0eff */
[----:B------:R-:W-:Y:S01]  /*2560*/  IMAD R5, R14, UR4, RZ ;  /* 0x000000040e057c24 */ /* 0x000fe2000f8e02ff */
[----:B------:R-:W-:Y:S01]  /*2570*/  ISETP.GE.AND P2, PT, R61, RZ, PT ;  /* 0x000000ff3d00720c */ /* 0x000fe20003f46270 */
[----:B------:R-:W-:Y:S01]  /*2580*/  ULDC.64 UR6, c[0x0][0x218] ;  /* 0x0000860000067ab9 */ /* 0x000fe20000000a00 */
[----:B------:R-:W-:Y:S01]  /*2590*/  ISETP.GE.AND P5, PT, R59, RZ, PT ;  /* 0x000000ff3b00720c */ /* 0x000fe20003fa6270 */
[----:B------:R-:W-:Y:S01]  /*25a0*/  @!P4 IMAD.MOV R70, RZ, RZ, -R70 ;  /* 0x000000ffff46c224 */ /* 0x000fe200078e0a46 */
[----:B------:R-:W-:Y:S01]  /*25b0*/  SHF.R.S32.HI R14, RZ, 0x1f, R8 ;  /* 0x0000001fff0e7819 */ /* 0x000fe20000011408 */
[----:B------:R-:W-:Y:S01]  /*25c0*/  IMAD R91, R4, UR4, RZ ;  /* 0x00000004045b7c24 */ /* 0x000fe2000f8e02ff */
[----:B------:R-:W-:Y:S01]  /*25d0*/  IADD3 R4, P4, R8, UR6, RZ ;  /* 0x0000000608047c10 */ /* 0x000fe2000ff9e0ff */
[----:B------:R-:W-:Y:S01]  /*25e0*/  @!P3 IMAD.MOV R68, RZ, RZ, -R68 ;  /* 0x000000ffff44b224 */ /* 0x000fe200078e0a44 */
[----:B------:R-:W-:Y:S01]  /*25f0*/  SEL R40, R3, R40, !P0 ;  /* 0x0000002803287207 */ /* 0x000fe20004000000 */
[----:B------:R-:W-:Y:S01]  /*2600*/  IMAD R81, R62, UR4, RZ ;  /* 0x000000043e517c24 */ /* 0x000fe2000f8e02ff */
[----:B------:R-:W-:Y:S01]  /*2610*/  SHF.R.S32.HI R18, RZ, 0x1f, R5 ;  /* 0x0000001fff127819 */ /* 0x000fe20000011405 */
[----:B------:R-:W-:Y:S01]  /*2620*/  IMAD R26, R26, UR4, RZ ;  /* 0x000000041a1a7c24 */ /* 0x000fe2000f8e02ff */
[----:B------:R-:W-:Y:S01]  /*2630*/  IADD3 R8, P3, R5, UR6, RZ ;  /* 0x0000000605087c10 */ /* 0x000fe2000ff7e0ff */
[----:B------:R-:W-:Y:S01]  /*2640*/  IMAD R40, R40, UR4, RZ ;  /* 0x0000000428287c24 */ /* 0x000fe2000f8e02ff */
[C---:B------:R-:W-:Y:S01]  /*2650*/  SEL R60, R3.reuse, R60, !P0 ;  /* 0x0000003c033c7207 */ /* 0x040fe20004000000 */
[----:B------:R-:W-:Y:S01]  /*2660*/  @!P2 IMAD.MOV R64, RZ, RZ, -R64 ;  /* 0x000000ffff40a224 */ /* 0x000fe200078e0a40 */
[----:B------:R-:W-:Y:S01]  /*2670*/  IADD3.X R18, R18, UR7, RZ, P3, !PT ;  /* 0x0000000712127c10 */ /* 0x000fe20009ffe4ff */
[----:B------:R-:W-:Y:S01]  /*2680*/  @!P5 IMAD.MOV R66, RZ, RZ, -R66 ;  /* 0x000000ffff42d224 */ /* 0x000fe200078e0a42 */
[----:B------:R-:W-:Y:S01]  /*2690*/  SEL R38, R3, R38, !P0 ;  /* 0x0000002603267207 */ /* 0x000fe20004000000 */
[----:B------:R-:W-:Y:S01]  /*26a0*/  IMAD R79, R60, UR4, RZ ;  /* 0x000000043c4f7c24 */ /* 0x000fe2000f8e02ff */
[----:B------:R-:W-:-:S02]  /*26b0*/  SHF.R.S32.HI R62, RZ, 0x1f, R28 ;  /* 0x0000001fff3e7819 */ /* 0x000fc4000001141c */
[----:B------:R-:W-:Y:S01]  /*26c0*/  IADD3 R15, P3, R28, UR6, RZ ;  /* 0x000000061c0f7c10 */ /* 0x000fe2000ff7e0ff */
[----:B------:R-:W-:Y:S01]  /*26d0*/  IMAD R38, R38, UR4, RZ ;  /* 0x0000000426267c24 */ /* 0x000fe2000f8e02ff */
[----:B------:R-:W-:Y:S02]  /*26e0*/  IADD3.X R14, R14, UR7, RZ, P4, !PT ;  /* 0x000000070e0e7c10 */ /* 0x000fe4000a7fe4ff */
[----:B------:R-:W-:Y:S02]  /*26f0*/  CS2R R28, SRZ ;  /* 0x00000000001c7805 */ /* 0x000fe4000001ff00 */
[----:B------:R-:W-:Y:S02]  /*2700*/  IADD3.X R62, R62, UR7, RZ, P3, !PT ;  /* 0x000000073e3e7c10 */ /* 0x000fe40009ffe4ff */
[----:B------:R-:W-:Y:S02]  /*2710*/  SEL R50, R3, R50, !P0 ;  /* 0x0000003203327207 */ /* 0x000fe40004000000 */
[----:B------:R-:W-:-:S02]  /*2720*/  SHF.R.S32.HI R60, RZ, 0x1f, R26 ;  /* 0x0000001fff3c7819 */ /* 0x000fc4000001141a */
[----:B------:R-:W-:Y:S01]  /*2730*/  IADD3 R13, P4, R26, UR6, RZ ;  /* 0x000000061a0d7c10 */ /* 0x000fe2000ff9e0ff */
[----:B------:R-:W-:Y:S01]  /*2740*/  IMAD R50, R50, UR4, RZ ;  /* 0x0000000432327c24 */ /* 0x000fe2000f8e02ff */
[----:B------:R-:W-:Y:S02]  /*2750*/  SHF.R.S32.HI R74, RZ, 0x1f, R40 ;  /* 0x0000001fff4a7819 */ /* 0x000fe40000011428 */
[----:B------:R-:W-:Y:S02]  /*2760*/  CS2R R26, SRZ ;  /* 0x00000000001a7805 */ /* 0x000fe4000001ff00 */
[----:B------:R-:W-:Y:S02]  /*2770*/  IADD3 R59, P3, R40, UR6, RZ ;  /* 0x00000006283b7c10 */ /* 0x000fe4000ff7e0ff */
[----:B------:R-:W1:Y:S01]  /*2780*/  LDC R40, c[0x0][0x238] ;  /* 0x00008e00ff287b82 */ /* 0x000e620000000800 */
[C---:B------:R-:W-:Y:S02]  /*2790*/  SEL R12, R3.reuse, R12, !P0 ;  /* 0x0000000c030c7207 */ /* 0x040fe40004000000 */
[----:B------:R-:W-:-:S02]  /*27a0*/  SEL R16, R3, R16, !P0 ;  /* 0x0000001003107207 */ /* 0x000fc40004000000 */
[C---:B------:R-:W-:Y:S01]  /*27b0*/  SEL R22, R3.reuse, R22, !P0 ;  /* 0x0000001603167207 */ /* 0x040fe20004000000 */
[----:B------:R-:W-:Y:S01]  /*27c0*/  IMAD R12, R12, UR4, RZ ;  /* 0x000000040c0c7c24 */ /* 0x000fe2000f8e02ff */
        /* <DEDUP_REMOVED lines=23> */
[----:B-1----:R-:W-:Y:S01]  /*2940*/  IMAD R116, R0, R40, RZ ;  /* 0x0000002800747224 */ /* 0x002fe200078e02ff */
        /* <DEDUP_REMOVED lines=10> */
[----:B------:R-:W-:Y:S01]  /*29f0*/  SEL R3, R3, R72, !P0 ;  /* 0x0000004803037207 */ /* 0x000fe20004000000 */
[----:B------:R-:W-:Y:S01]  /*2a00*/  IMAD R87, R68, UR4, RZ ;  /* 0x0000000444577c24 */ /* 0x000fe2000f8e02ff */
[----:B------:R-:W-:Y:S01]  /*2a10*/  IADD3.X R60, R60, UR7, RZ, P4, !PT ;  /* 0x000000073c3c7c10 */ /* 0x000fe2000a7fe4ff */
[----:B------:R-:W-:Y:S01]  /*2a20*/  IMAD R89, R70, UR4, RZ ;  /* 0x0000000446597c24 */ /* 0x000fe2000f8e02ff */
[----:B------:R-:W-:Y:S01]  /*2a30*/  SHF.R.S32.HI R72, RZ, 0x1f, R38 ;  /* 0x0000001fff487819 */ /* 0x000fe20000011426 */
[----:B------:R-:W-:Y:S01]  /*2a40*/  IMAD R3, R3, UR4, RZ ;  /* 0x0000000403037c24 */ /* 0x000fe2000f8e02ff */
[----:B------:R-:W-:Y:S01]  /*2a50*/  IADD3 R57, P4, R38, UR6, RZ ;  /* 0x0000000626397c10 */ /* 0x000fe2000ff9e0ff */
[----:B------:R-:W-:Y:S01]  /*2a60*/  IMAD R54, R54, UR4, RZ ;  /* 0x0000000436367c24 */ /* 0x000fe2000f8e02ff */
[----:B------:R-:W-:Y:S01]  /*2a70*/  SHF.R.S32.HI R7, RZ, 0x1f, R6 ;  /* 0x0000001fff077819 */ /* 0x000fe20000011406 */
[-C--:B------:R-:W-:Y:S01]  /*2a80*/  IMAD R116, R181, R40.reuse, RZ ;  /* 0x00000028b5747224 */ /* 0x080fe200078e02ff */
[----:B------:R-:W-:Y:S01]  /*2a90*/  IADD3.X R72, R72, UR7, RZ, P4, !PT ;  /* 0x0000000748487c10 */ /* 0x000fe2000a7fe4ff */
[-C--:B------:R-:W-:Y:S01]  /*2aa0*/  IMAD R117, R179, R40.reuse, RZ ;  /* 0x00000028b3757224 */ /* 0x080fe200078e02ff */
[----:B------:R-:W-:Y:S01]  /*2ab0*/  SHF.R.S32.HI R84, RZ, 0x1f, R50 ;  /* 0x0000001fff547819 */ /* 0x000fe20000011432 */
[-C--:B------:R-:W-:Y:S01]  /*2ac0*/  IMAD R116, R187, R40.reuse, RZ ;  /* 0x00000028bb747224 */ /* 0x080fe200078e02ff */
[----:B------:R-:W-:Y:S01]  /*2ad0*/  IADD3 R69, P4, R50, UR6, RZ ;  /* 0x0000000632457c10 */ /* 0x000fe2000ff9e0ff */
[----:B------:R-:W-:Y:S01]  /*2ae0*/  IMAD R117, R185, R40, RZ ;  /* 0x00000028b9757224 */ /* 0x000fe200078e02ff */
[----:B------:R-:W-:Y:S01]  /*2af0*/  LEA.HI R6, R7, R6, RZ, 0x7 ;  /* 0x0000000607067211 */ /* 0x000fe200078f38ff */
[-C--:B------:R-:W-:Y:S01]  /*2b00*/  IMAD R116, R195, R40.reuse, RZ ;  /* 0x00000028c3747224 */ /* 0x080fe200078e02ff */
[----:B------:R-:W-:Y:S01]  /*2b10*/  SHF.R.S32.HI R96, RZ, 0x1f, R81 ;  /* 0x0000001fff607819 */ /* 0x000fe20000011451 */
[-C--:B------:R-:W-:Y:S01]  /*2b20*/  IMAD R117, R193, R40.reuse, RZ ;  /* 0x00000028c1757224 */ /* 0x080fe200078e02ff */
[----:B------:R-:W-:Y:S01]  /*2b30*/  IADD3.X R84, R84, UR7, RZ, P4, !PT ;  /* 0x0000000754547c10 */ /* 0x000fe2000a7fe4ff */
[-C--:B------:R-:W-:Y:S01]  /*2b40*/  IMAD R116, R201, R40.reuse, RZ ;  /* 0x00000028c9747224 */ /* 0x080fe200078e02ff */
[----:B------:R-:W-:Y:S01]  /*2b50*/  SHF.R.S32.HI R16, RZ, 0x1f, R12 ;  /* 0x0000001fff107819 */ /* 0x000fe2000001140c */
[-C--:B------:R-:W-:Y:S01]  /*2b60*/  IMAD R117, R199, R40.reuse, RZ ;  /* 0x00000028c7757224 */ /* 0x080fe200078e02ff */
[----:B------:R-:W-:Y:S01]  /*2b70*/  IADD3 R7, P6, R12, UR6, RZ ;  /* 0x000000060c077c10 */ /* 0x000fe2000ffde0ff */
[-C--:B------:R-:W-:Y:S01]  /*2b80*/  IMAD R116, R205, R40.reuse, RZ ;  /* 0x00000028cd747224 */ /* 0x080fe200078e02ff */
[----:B------:R-:W-:Y:S01]  /*2b90*/  SHF.R.S32.HI R20, RZ, 0x1f, R9 ;  /* 0x0000001fff147819 */ /* 0x000fe20000011409 */
[-C--:B------:R-:W-:Y:S01]  /*2ba0*/  IMAD R117, R204, R40.reuse, RZ ;  /* 0x00000028cc757224 */ /* 0x080fe200078e02ff */
[----:B------:R-:W-:Y:S01]  /*2bb0*/  SHF.R.S32.HI R22, RZ, 0x1f, R10 ;  /* 0x0000001fff167819 */ /* 0x000fe2000001140a */
[-C--:B------:R-:W-:Y:S01]  /*2bc0*/  IMAD R116, R208, R40.reuse, RZ ;  /* 0x00000028d0747224 */ /* 0x080fe200078e02ff */
[----:B------:R-:W-:Y:S01]  /*2bd0*/  SHF.R.S32.HI R56, RZ, 0x1f, R11 ;  /* 0x0000001fff387819 */ /* 0x000fe2000001140b */
[-C--:B------:R-:W-:Y:S01]  /*2be0*/  IMAD R117, R207, R40.reuse, RZ ;  /* 0x00000028cf757224 */ /* 0x080fe200078e02ff */
[----:B------:R-:W-:Y:S01]  /*2bf0*/  IADD3 R81, P4, R81, UR6, RZ ;  /* 0x0000000651517c10 */ /* 0x000fe2000ff9e0ff */
[-C--:B------:R-:W-:Y:S01]  /*2c00*/  IMAD R116, R211, R40.reuse, RZ ;  /* 0x00000028d3747224 */ /* 0x080fe200078e02ff */
[----:B------:R-:W-:Y:S01]  /*2c10*/  IADD3 R9, P1, R9, UR6, RZ ;  /* 0x0000000609097c10 */ /* 0x000fe2000ff3e0ff */
[-C--:B------:R-:W-:Y:S01]  /*2c20*/  IMAD R117, R210, R40.reuse, RZ ;  /* 0x00000028d2757224 */ /* 0x080fe200078e02ff */
[----:B------:R-:W-:Y:S01]  /*2c30*/  IADD3 R10, P0, R10, UR6, RZ ;  /* 0x000000060a0a7c10 */ /* 0x000fe2000ff1e0ff */
[-C--:B------:R-:W-:Y:S01]  /*2c40*/  IMAD R116, R214, R40.reuse, RZ ;  /* 0x00000028d6747224 */ /* 0x080fe200078e02ff */
[----:B------:R-:W-:Y:S01]  /*2c50*/  IADD3 R11, P2, R11, UR6, RZ ;  /* 0x000000060b0b7c10 */ /* 0x000fe2000ff5e0ff */
[-C--:B------:R-:W-:Y:S01]  /*2c60*/  IMAD R117, R213, R40.reuse, RZ ;  /* 0x00000028d5757224 */ /* 0x080fe200078e02ff */
[----:B------:R-:W-:Y:S01]  /*2c70*/  SHF.R.S32.HI R58, RZ, 0x1f, R24 ;  /* 0x0000001fff3a7819 */ /* 0x000fe20000011418 */
[-C--:B------:R-:W-:Y:S01]  /*2c80*/  IMAD R116, R217, R40.reuse, RZ ;  /* 0x00000028d9747224 */ /* 0x080fe200078e02ff */
[----:B------:R-:W-:Y:S01]  /*2c90*/  IADD3 R12, P5, R24, UR6, RZ ;  /* 0x00000006180c7c10 */ /* 0x000fe2000ffbe0ff */
[-C--:B------:R-:W-:Y:S01]  /*2ca0*/  IMAD R117, R216, R40.reuse, RZ ;  /* 0x00000028d8757224 */ /* 0x080fe200078e02ff */
[----:B0-----:R-:W-:Y:S01]  /*2cb0*/  LOP3.LUT R115, R115, 0x70, RZ, 0xc0, !PT ;  /* 0x0000007073737812 */ /* 0x001fe200078ec0ff */
[-C--:B------:R-:W-:Y:S01]  /*2cc0*/  IMAD R116, R220, R40.reuse, RZ ;  /* 0x00000028dc747224 */ /* 0x080fe200078e02ff */
[----:B------:R-:W-:Y:S01]  /*2cd0*/  IADD3.X R96, R96, UR7, RZ, P4, !PT ;  /* 0x0000000760607c10 */ /* 0x000fe2000a7fe4ff */
[-C--:B------:R-:W-:Y:S01]  /*2ce0*/  IMAD R117, R219, R40.reuse, RZ ;  /* 0x00000028db757224 */ /* 0x080fe200078e02ff */
[----:B------:R-:W-:Y:S01]  /*2cf0*/  IADD3.X R20, R20, UR7, RZ, P1, !PT ;  /* 0x0000000714147c10 */ /* 0x000fe20008ffe4ff */
[----:B------:R0:W-:Y:S01]  /*2d00*/  STL [R1+0x58], R115 ;  /* 0x0000587301007387 */ /* 0x0001e20000100800 */
[----:B------:R-:W-:Y:S01]  /*2d10*/  IADD3.X R22, R22, UR7, RZ, P0, !PT ;  /* 0x0000000716167c10 */ /* 0x000fe200087fe4ff */
[-C--:B------:R-:W-:Y:S01]  /*2d20*/  IMAD R116, R223, R40.reuse, RZ ;  /* 0x00000028df747224 */ /* 0x080fe200078e02ff */
[----:B------:R-:W-:Y:S01]  /*2d30*/  IADD3.X R56, R56, UR7, RZ, P2, !PT ;  /* 0x0000000738387c10 */ /* 0x000fe200097fe4ff */
[-C--:B------:R-:W-:Y:S01]  /*2d40*/  IMAD R117, R222, R40.reuse, RZ ;  /* 0x00000028de757224 */ /* 0x080fe200078e02ff */
[----:B------:R-:W-:Y:S01]  /*2d50*/  IADD3.X R58, R58, UR7, RZ, P5, !PT ;  /* 0x000000073a3a7c10 */ /* 0x000fe2000affe4ff */
[-C--:B------:R-:W-:Y:S01]  /*2d60*/  IMAD R116, R226, R40.reuse, RZ ;  /* 0x00000028e2747224 */ /* 0x080fe200078e02ff */
[----:B------:R-:W-:Y:S01]  /*2d70*/  IADD3 R93, P4, R3, UR6, RZ ;  /* 0x00000006035d7c10 */ /* 0x000fe2000ff9e0ff */
[-C--:B------:R-:W-:Y:S01]  /*2d80*/  IMAD R117, R225, R40.reuse, RZ ;  /* 0x00000028e1757224 */ /* 0x080fe200078e02ff */
[----:B------:R-:W-:Y:S01]  /*2d90*/  SHF.R.S32.HI R64, RZ, 0x1f, R30 ;  /* 0x0000001fff407819 */ /* 0x000fe2000001141e */
[-C--:B------:R-:W-:Y:S01]  /*2da0*/  IMAD R116, R229, R40.reuse, RZ ;  /* 0x00000028e5747224 */ /* 0x080fe200078e02ff */
[----:B------:R-:W-:Y:S01]  /*2db0*/  IADD3 R17, P1, R30, UR6, RZ ;  /* 0x000000061e117c10 */ /* 0x000fe2000ff3e0ff */
[----:B------:R-:W-:Y:S01]  /*2dc0*/  UMOV UR4, URZ ;  /* 0x0000003f00047c82 */ /* 0x000fe20008000000 */
[----:B------:R-:W-:Y:S01]  /*2dd0*/  SHF.R.S32.HI R66, RZ, 0x1f, R32 ;  /* 0x0000001fff427819 */ /* 0x000fe20000011420 */
[-C--:B------:R-:W-:Y:S01]  /*2de0*/  IMAD R117, R228, R40.reuse, RZ ;  /* 0x00000028e4757224 */ /* 0x080fe200078e02ff */
[----:B------:R-:W-:Y:S01]  /*2df0*/  IADD3 R19, P0, R32, UR6, RZ ;  /* 0x0000000620137c10 */ /* 0x000fe2000ff1e0ff */
[-C--:B------:R-:W-:Y:S01]  /*2e00*/  IMAD R116, R232, R40.reuse, RZ ;  /* 0x00000028e8747224 */ /* 0x080fe200078e02ff */
        /* <DEDUP_REMOVED lines=8> */
[----:B------:R-:W-:Y:S01]  /*2e90*/  LEA.HI.X.SX32 R101, R3, UR7, 0x1, P4 ;  /* 0x0000000703657c11 */ /* 0x000fe2000a0f0eff */
[-C--:B------:R-:W-:Y:S01]  /*2ea0*/  IMAD R3, R240, R40.reuse, RZ ;  /* 0x00000028f0037224 */ /* 0x080fe200078e02ff */
[----:B------:R-:W-:Y:S01]  /*2eb0*/  IADD3.X R64, R64, UR7, RZ, P1, !PT ;  /* 0x0000000740407c10 */ /* 0x000fe20008ffe4ff */
[-C--:B------:R-:W-:Y:S01]  /*2ec0*/  IMAD R3, R183, R40.reuse, RZ ;  /* 0x00000028b7037224 */ /* 0x080fe200078e02ff */
[----:B------:R-:W-:Y:S01]  /*2ed0*/  IADD3.X R66, R66, UR7, RZ, P0, !PT ;  /* 0x0000000742427c10 */ /* 0x000fe200087fe4ff */
[-C--:B------:R-:W-:Y:S01]  /*2ee0*/  IMAD R3, R191, R40.reuse, RZ ;  /* 0x00000028bf037224 */ /* 0x080fe200078e02ff */
[----:B------:R-:W-:Y:S01]  /*2ef0*/  IADD3.X R68, R68, UR7, RZ, P2, !PT ;  /* 0x0000000744447c10 */ /* 0x000fe200097fe4ff */
        /* <DEDUP_REMOVED lines=19> */
[----:B------:R-:W-:Y:S01]  /*3030*/  IADD3.X R74, R74, UR7, RZ, P3, !PT ;  /* 0x000000074a4a7c10 */ /* 0x000fe20009ffe4ff */
[-C--:B------:R-:W-:Y:S01]  /*3040*/  IMAD R3, R230, R40.reuse, RZ ;  /* 0x00000028e6037224 */ /* 0x080fe200078e02ff */
[----:B------:R-:W-:Y:S01]  /*3050*/  IADD3.X R76, R76, UR7, RZ, P1, !PT ;  /* 0x000000074c4c7c10 */ /* 0x000fe20008ffe4ff */
[-C--:B------:R-:W-:Y:S01]  /*3060*/  IMAD R3, R233, R40.reuse, RZ ;  /* 0x00000028e9037224 */ /* 0x080fe200078e02ff */
[----:B------:R-:W-:Y:S01]  /*3070*/  SHF.R.S32.HI R90, RZ, 0x1f, R75 ;  /* 0x0000001fff5a7819 */ /* 0x000fe2000001144b */
        /* <DEDUP_REMOVED lines=32> */
[----:B------:R-:W-:Y:S01]  /*3280*/  IMAD R3, R239, R40, RZ ;  /* 0x00000028ef037224 */ /* 0x000fe200078e02ff */
[----:B------:R-:W-:-:S02]  /*3290*/  SHF.R.S32.HI R98, RZ, 0x1f, R87 ;  /* 0x0000001fff627819 */ /* 0x000fc40000011457 */
[----:B------:R-:W-:Y:S02]  /*32a0*/  CS2R R24, SRZ ;  /* 0x0000000000187805 */ /* 0x000fe4000001ff00 */
[----:B------:R-:W-:Y:S02]  /*32b0*/  IADD3.X R90, R90, UR7, RZ, P0, !PT ;  /* 0x000000075a5a7c10 */ /* 0x000fe400087fe4ff */
[----:B------:R-:W-:Y:S02]  /*32c0*/  CS2R R30, SRZ ;  /* 0x00000000001e7805 */ /* 0x000fe4000001ff00 */
[----:B------:R-:W-:Y:S02]  /*32d0*/  SHF.R.S32.HI R99, RZ, 0x1f, R89 ;  /* 0x0000001fff637819 */ /* 0x000fe40000011459 */
[----:B------:R-:W-:Y:S02]  /*32e0*/  CS2R R32, SRZ ;  /* 0x0000000000207805 */ /* 0x000fe4000001ff00 */
[----:B------:R-:W-:-:S02]  /*32f0*/  IADD3.X R92, R92, UR7, RZ, P2, !PT ;  /* 0x000000075c5c7c10 */ /* 0x000fc400097fe4ff */
[----:B------:R-:W-:Y:S02]  /*3300*/  CS2R R34, SRZ ;  /* 0x0000000000227805 */ /* 0x000fe4000001ff00 */
[----:B------:R-:W-:Y:S02]  /*3310*/  SHF.R.S32.HI R100, RZ, 0x1f, R91 ;  /* 0x0000001fff647819 */ /* 0x000fe4000001145b */
[----:B------:R-:W-:Y:S02]  /*3320*/  CS2R R36, SRZ ;  /* 0x0000000000247805 */ /* 0x000fe4000001ff00 */
[----:B------:R-:W-:Y:S02]  /*3330*/  IADD3.X R94, R94, UR7, RZ, P5, !PT ;  /* 0x000000075e5e7c10 */ /* 0x000fe4000affe4ff */
[----:B------:R-:W-:Y:S02]  /*3340*/  CS2R R38, SRZ ;  /* 0x0000000000267805 */ /* 0x000fe4000001ff00 */
[----:B------:R-:W-:-:S02]  /*3350*/  IADD3 R83, P3, R83, UR6, RZ ;  /* 0x0000000653537c10 */ /* 0x000fc4000ff7e0ff */
[----:B------:R-:W-:Y:S02]  /*3360*/  CS2R R40, SRZ ;  /* 0x0000000000287805 */ /* 0x000fe4000001ff00 */
[----:B------:R-:W-:Y:S02]  /*3370*/  IADD3 R85, P1, R85, UR6, RZ ;  /* 0x0000000655557c10 */ /* 0x000fe4000ff3e0ff */
[----:B------:R-:W-:Y:S02]  /*3380*/  CS2R R42, SRZ ;  /* 0x00000000002a7805 */ /* 0x000fe4000001ff00 */
[----:B------:R-:W-:Y:S02]  /*3390*/  IADD3 R87, P0, R87, UR6, RZ ;  /* 0x0000000657577c10 */ /* 0x000fe4000ff1e0ff */
[----:B------:R-:W-:Y:S02]  /*33a0*/  CS2R R44, SRZ ;  /* 0x00000000002c7805 */ /* 0x000fe4000001ff00 */
[----:B------:R-:W-:-:S02]  /*33b0*/  IADD3 R89, P2, R89, UR6, RZ ;  /* 0x0000000659597c10 */ /* 0x000fc4000ff5e0ff */
[----:B------:R-:W-:Y:S02]  /*33c0*/  CS2R R46, SRZ ;  /* 0x00000000002e7805 */ /* 0x000fe4000001ff00 */
[----:B------:R-:W-:Y:S01]  /*33d0*/  IADD3 R91, P5, R91, UR6, RZ ;  /* 0x000000065b5b7c10 */ /* 0x000fe2000ffbe0ff */
[----:B------:R-:W-:Y:S01]  /*33e0*/  UIADD3 UR6, UP0, UR14, 0x2, URZ ;  /* 0x000000020e067890 */ /* 0x000fe2000ff1e03f */
[----:B------:R-:W-:Y:S02]  /*33f0*/  IADD3.X R16, R16, UR7, RZ, P6, !PT ;  /* 0x0000000710107c10 */ /* 0x000fe4000b7fe4ff */
[----:B------:R-:W-:Y:S02]  /*3400*/  CS2R R48, SRZ ;  /* 0x0000000000307805 */ /* 0x000fe4000001ff00 */
[----:B------:R-:W-:Y:S02]  /*3410*/  IADD3.X R5, R5, UR7, RZ, P3, !PT ;  /* 0x0000000705057c10 */ /* 0x000fe40009ffe4ff */
[----:B------:R-:W-:-:S02]  /*3420*/  CS2R R50, SRZ ;  /* 0x0000000000327805 */ /* 0x000fc4000001ff00 */
[----:B------:R-:W-:Y:S02]  /*3430*/  IADD3.X R97, R97, UR7, RZ, P1, !PT ;  /* 0x0000000761617c10 */ /* 0x000fe40008ffe4ff */
[----:B------:R-:W-:Y:S02]  /*3440*/  CS2R R52, SRZ ;  /* 0x0000000000347805 */ /* 0x000fe4000001ff00 */
[----:B------:R-:W-:Y:S02]  /*3450*/  IADD3.X R98, R98, UR7, RZ, P0, !PT ;  /* 0x0000000762627c10 */ /* 0x000fe400087fe4ff */
[----:B------:R-:W-:Y:S02]  /*3460*/  CS2R R54, SRZ ;  /* 0x0000000000367805 */ /* 0x000fe4000001ff00 */
[----:B------:R-:W-:Y:S01]  /*3470*/  IADD3.X R99, R99, UR7, RZ, P2, !PT ;  /* 0x0000000763637c10 */ /* 0x000fe200097fe4ff */
[----:B------:R-:W-:Y:S01]  /*3480*/  IMAD R3, R2, UR8, RZ ;  /* 0x0000000802037c24 */ /* 0x000fe2000f8e02ff */
[----:B------:R-:W-:Y:S01]  /*3490*/  IADD3.X R100, R100, UR7, RZ, P5, !PT ;  /* 0x0000000764647c10 */ /* 0x000fe2000affe4ff */
[----:B------:R-:W-:Y:S01]  /*34a0*/  UIADD3.X UR7, UR4, 0x40000040, URZ, UP0, !UPT ;  /* 0x4000004004077890 */ /* 0x000fe200087fe43f */
[----:B------:R-:W-:-:S03]  /*34b0*/  SHF.R.S32.HI R6, RZ, 0x7, R6 ;  /* 0x00000007ff067819 */ /* 0x000fc60000011406 */
[----:B------:R-:W-:Y:S02]  /*34c0*/  UIADD3.64 UR22, UR6, 0x2, URZ ;  /* 0x0000000206167897 */ /* 0x000fe4000fffe03f */
[----:B0-----:R-:W-:-:S12]  /*34d0*/  UIADD3.64 UR10, UR6, 0x4, URZ ;  /* 0x00000004060a7897 */ /* 0x001fd8000fffe03f */
.L_x_2:
[----:B------:R-:W0:Y:S01]  /*34e0*/  LDC R124, c[0x0][0x238] ;  /* 0x00008e00ff7c7b82 */ /* 0x000e220000000800 */
[----:B------:R-:W-:Y:S02]  /*34f0*/  ISETP.GE.AND P2, PT, R240, UR17, PT ;  /* 0x00000011f0007c0c */ /* 0x000fe4000bf46270 */
[----:B------:R-:W-:Y:S02]  /*3500*/  ISETP.GE.AND P3, PT, R0, UR17, PT ;  /* 0x0000001100007c0c */ /* 0x000fe4000bf66270 */
[----:B------:R-:W-:Y:S02]  /*3510*/  PRMT R139, RZ, 0x7610, R139 ;  /* 0x00007610ff8b7816 */ /* 0x000fe4000000008b */
[----:B------:R-:W-:Y:S01]  /*3520*/  PRMT R144, RZ, 0x7610, R144 ;  /* 0x00007610ff907816 */ /* 0x000fe20000000090 */
[----:B------:R-:W1:Y:S01]  /*3530*/  LDC R125, c[0x0][0x238] ;  /* 0x00008e00ff7d7b82 */ /* 0x000e620000000800 */
[----:B------:R-:W-:Y:S02]  /*3540*/  PRMT R137, RZ, 0x7610, R137 ;  /* 0x00007610ff897816 */ /* 0x000fe40000000089 */
[----:B------:R-:W-:-:S02]  /*3550*/  PRMT R138, RZ, 0x7610, R138 ;  /* 0x00007610ff8a7816 */ /* 0x000fc4000000008a */
[----:B------:R-:W-:Y:S02]  /*3560*/  PRMT R135, RZ, 0x7610, R135 ;  /* 0x00007610ff877816 */ /* 0x000fe40000000087 */
[----:B------:R-:W-:Y:S01]  /*3570*/  PRMT R136, RZ, 0x7610, R136 ;  /* 0x00007610ff887816 */ /* 0x000fe20000000088 */
[----:B------:R-:W2:Y:S01]  /*3580*/  LDC R142, c[0x0][0x238] ;  /* 0x00008e00ff8e7b82 */ /* 0x000ea20000000800 */
[----:B------:R-:W-:Y:S02]  /*3590*/  LOP3.LUT R115, R0, 0x62, RZ, 0xfc, !PT ;  /* 0x0000006200737812 */ /* 0x000fe400078efcff */
[----:B------:R-:W-:Y:S02]  /*35a0*/  PRMT R133, RZ, 0x7610, R133 ;  /* 0x00007610ff857816 */ /* 0x000fe40000000085 */
[----:B------:R-:W-:Y:S02]  /*35b0*/  PRMT R134, RZ, 0x7610, R134 ;  /* 0x00007610ff867816 */ /* 0x000fe40000000086 */
[----:B------:R-:W-:Y:S01]  /*35c0*/  PRMT R131, RZ, 0x7610, R131 ;  /* 0x00007610ff837816 */ /* 0x000fe20000000083 */
[----:B0-----:R-:W-:Y:S01]  /*35d0*/  IMAD R124, R240, R124, RZ ;  /* 0x0000007cf07c7224 */ /* 0x001fe200078e02ff */
[----:B------:R-:W-:Y:S01]  /*35e0*/  PRMT R132, RZ, 0x7610, R132 ;  /* 0x00007610ff847816 */ /* 0x000fe20000000084 */
[----:B------:R-:W0:Y:S01]  /*35f0*/  LDC R143, c[0x0][0x238] ;  /* 0x00008e00ff8f7b82 */ /* 0x000e220000000800 */
[----:B------:R-:W-:-:S02]  /*3600*/  PRMT R127, RZ, 0x7610, R127 ;  /* 0x00007610ff7f7816 */ /* 0x000fc4000000007f */
[----:B------:R-:W-:Y:S02]  /*3610*/  IADD3 R116, P4, R124, R95, RZ ;  /* 0x0000005f7c747210 */ /* 0x000fe40007f9e0ff */
[----:B------:R-:W-:Y:S01]  /*3620*/  PRMT R130, RZ, 0x7610, R130 ;  /* 0x00007610ff827816 */ /* 0x000fe20000000082 */
[----:B-1----:R-:W-:Y:S01]  /*3630*/  IMAD R125, R0, R125, RZ ;  /* 0x0000007d007d7224 */ /* 0x002fe200078e02ff */
[----:B------:R-:W-:Y:S01]  /*3640*/  LEA.HI.X.SX32 R117, R124, R102, 0x1, P4 ;  /* 0x000000667c757211 */ /* 0x000fe200020f0eff */
[----:B------:R-:W1:Y:S01]  /*3650*/  LDC R165, c[0x0][0x238] ;  /* 0x00008e00ffa57b82 */ /* 0x000e620000000800 */
[----:B------:R-:W-:Y:S02]  /*3660*/  PRMT R122, RZ, 0x7610, R122 ;  /* 0x00007610ff7a7816 */ /* 0x000fe4000000007a */
[----:B------:R-:W-:Y:S01]  /*3670*/  IADD3 R118, P1, R125, R95, RZ ;  /* 0x0000005f7d767210 */ /* 0x000fe20007f3e0ff */
[----:B------:R3:W4:Y:S01]  /*3680*/  @!P2 LDG.E.U8 R139, desc[UR18][R116.64] ;  /* 0x00000012748ba981 */ /* 0x000722000c1e1100 */
[----:B------:R-:W-:-:S02]  /*3690*/  PRMT R123, RZ, 0x7610, R123 ;  /* 0x00007610ff7b7816 */ /* 0x000fc4000000007b */
[----:B------:R-:W-:Y:S01]  /*36a0*/  LEA.HI.X.SX32 R119, R125, R102, 0x1, P1 ;  /* 0x000000667d777211 */ /* 0x000fe200008f0eff */
[----:B------:R-:W5:Y:S01]  /*36b0*/  LDC R124, c[0x0][0x238] ;  /* 0x00008e00ff7c7b82 */ /* 0x000f620000000800 */
[----:B------:R-:W-:Y:S02]  /*36c0*/  ISETP.GE.AND P1, PT, R239, UR17, PT ;  /* 0x00000011ef007c0c */ /* 0x000fe4000bf26270 */
[----:B------:R-:W-:Y:S01]  /*36d0*/  PRMT R129, RZ, 0x7610, R129 ;  /* 0x00007610ff817816 */ /* 0x000fe20000000081 */
[----:B------:R2:W4:Y:S01]  /*36e0*/  @!P3 LDG.E.U8 R144, desc[UR18][R118.64] ;  /* 0x000000127690b981 */ /* 0x000522000c1e1100 */
[----:B------:R-:W-:-:S03]  /*36f0*/  ISETP.GE.AND P0, PT, R115, UR17, PT ;  /* 0x0000001173007c0c */ /* 0x000fc6000bf06270 */
[----:B------:R-:W2:Y:S08]  /*3700*/  LDC R125, c[0x0][0x238] ;  /* 0x00008e00ff7d7b82 */ /* 0x000eb00000000800 */
[----:B------:R-:W1:Y:S01]  /*3710*/  LDC R189, c[0x0][0x238] ;  /* 0x00008e00ffbd7b82 */ /* 0x000e620000000800 */
[----:B-----5:R-:W-:-:S05]  /*3720*/  IMAD R124, R237, R124, RZ ;  /* 0x0000007ced7c7224 */ /* 0x020fca00078e02ff */
[----:B---3--:R-:W-:Y:S01]  /*3730*/  IADD3 R116, P4, R124, R95, RZ ;  /* 0x0000005f7c747210 */ /* 0x008fe20007f9e0ff */
[----:B--2---:R-:W-:-:S03]  /*3740*/  IMAD R125, R239, R125, RZ ;  /* 0x0000007def7d7224 */ /* 0x004fc600078e02ff */
[----:B------:R-:W-:Y:S02]  /*3750*/  LEA.HI.X.SX32 R117, R124, R102, 0x1, P4 ;  /* 0x000000667c757211 */ /* 0x000fe400020f0eff */
[----:B------:R-:W2:Y:S01]  /*3760*/  LDC R124, c[0x0][0x238] ;  /* 0x00008e00ff7c7b82 */ /* 0x000ea20000000800 */
[----:B------:R-:W-:-:S04]  /*3770*/  IADD3 R118, P5, R125, R95, RZ ;  /* 0x0000005f7d767210 */ /* 0x000fc80007fbe0ff */
[----:B------:R-:W-:-:S03]  /*3780*/  LEA.HI.X.SX32 R119, R125, R102, 0x1, P5 ;  /* 0x000000667d777211 */ /* 0x000fc600028f0eff */
[----:B------:R-:W3:Y:S01]  /*3790*/  LDC R125, c[0x0][0x238] ;  /* 0x00008e00ff7d7b82 */ /* 0x000ee20000000800 */
[----:B------:R-:W-:Y:S01]  /*37a0*/  ISETP.GE.AND P3, PT, R237, UR17, PT ;  /* 0x00000011ed007c0c */ /* 0x000fe2000bf66270 */
[----:B------:R-:W5:-:S12]  /*37b0*/  @!P1 LDG.E.U8 R138, desc[UR18][R118.64] ;  /* 0x00000012768a9981 */ /* 0x000f58000c1e1100 */
[----:B------:R0:W5:Y:S01]  /*37c0*/  @!P3 LDG.E.U8 R137, desc[UR18][R116.64] ;  /* 0x000000127489b981 */ /* 0x000162000c1e1100 */
[----:B--2---:R-:W-:Y:S02]  /*37d0*/  IMAD R124, R235, R124, RZ ;  /* 0x0000007ceb7c7224 */ /* 0x004fe400078e02ff */
[----:B---3--:R-:W-:-:S03]  /*37e0*/  IMAD R125, R236, R125, RZ ;  /* 0x0000007dec7d7224 */ /* 0x008fc600078e02ff */
[CC--:B0-----:R-:W-:Y:S02]  /*37f0*/  IADD3 R116, P4, R124.reuse, R95.reuse, RZ ;  /* 0x0000005f7c747210 */ /* 0x0c1fe40007f9e0ff */
[C---:B------:R-:W-:Y:S02]  /*3800*/  IADD3 R118, P5, R125.reuse, R95, RZ ;  /* 0x0000005f7d767210 */ /* 0x040fe40007fbe0ff */
[-C--:B------:R-:W-:Y:S02]  /*3810*/  LEA.HI.X.SX32 R117, R124, R102.reuse, 0x1, P4 ;  /* 0x000000667c757211 */ /* 0x080fe400020f0eff */
[----:B------:R-:W0:Y:S01]  /*3820*/  LDC R124, c[0x0][0x238] ;  /* 0x00008e00ff7c7b82 */ /* 0x000e220000000800 */
[----:B------:R-:W-:-:S07]  /*3830*/  LEA.HI.X.SX32 R119, R125, R102, 0x1, P5 ;  /* 0x000000667d777211 */ /* 0x000fce00028f0eff */
[----:B------:R-:W2:Y:S01]  /*3840*/  LDC R125, c[0x0][0x238] ;  /* 0x00008e00ff7d7b82 */ /* 0x000ea20000000800 */
[----:B------:R-:W-:Y:S02]  /*3850*/  ISETP.GE.AND P1, PT, R235, UR17, PT ;  /* 0x00000011eb007c0c */ /* 0x000fe4000bf26270 */
[----:B------:R-:W-:-:S11]  /*3860*/  ISETP.GE.AND P2, PT, R236, UR17, PT ;  /* 0x00000011ec007c0c */ /* 0x000fd6000bf46270 */
[----:B------:R3:W5:Y:S01]  /*3870*/  @!P1 LDG.E.U8 R135, desc[UR18][R116.64] ;  /* 0x0000001274879981 */ /* 0x000762000c1e1100 */
[----:B0-----:R-:W-:-:S03]  /*3880*/  IMAD R124, R233, R124, RZ ;  /* 0x0000007ce97c7224 */ /* 0x001fc600078e02ff */
[----:B------:R0:W5:Y:S01]  /*3890*/  @!P2 LDG.E.U8 R136, desc[UR18][R118.64] ;  /* 0x000000127688a981 */ /* 0x000162000c1e1100 */
[----:B--2---:R-:W-:Y:S01]  /*38a0*/  IMAD R125, R234, R125, RZ ;  /* 0x0000007dea7d7224 */ /* 0x004fe200078e02ff */
[----:B---3--:R-:W-:-:S04]  /*38b0*/  IADD3 R116, P4, R124, R95, RZ ;  /* 0x0000005f7c747210 */ /* 0x008fc80007f9e0ff */
[C---:B0-----:R-:W-:Y:S02]  /*38c0*/  IADD3 R118, P5, R125.reuse, R95, RZ ;  /* 0x0000005f7d767210 */ /* 0x041fe40007fbe0ff */
        /* <DEDUP_REMOVED lines=53> */
[----:B------:R-:W-:Y:S02]  /*3c20*/  ISETP.GE.AND P1, PT, R226, UR17, PT ;  /* 0x00000011e2007c0c */ /* 0x000fe4000bf26270 */
[----:B------:R-:W-:Y:S01]  /*3c30*/  PRMT R115, RZ, 0x7610, R115 ;  /* 0x00007610ff737816 */ /* 0x000fe20000000073 */
[----:B------:R-:W-:Y:S02]  /*3c40*/  IMAD R142, R221, R142, RZ ;  /* 0x0000008edd8e7224 */ /* 0x000fe400078e02ff */
[----:B------:R-:W-:-:S06]  /*3c50*/  IMAD R143, R222, R143, RZ ;  /* 0x0000008fde8f7224 */ /* 0x000fcc00078e02ff */
[----:B------:R3:W5:Y:S01]  /*3c60*/  @!P3 LDG.E.U8 R129, desc[UR18][R116.64] ;  /* 0x000000127481b981 */ /* 0x000762000c1e1100 */
[----:B0-----:R-:W-:-:S03]  /*3c70*/  IMAD R124, R223, R124, RZ ;  /* 0x0000007cdf7c7224 */ /* 0x001fc600078e02ff */
[----:B------:R0:W5:Y:S01]  /*3c80*/  @!P1 LDG.E.U8 R115, desc[UR18][R118.64] ;  /* 0x0000001276739981 */ /* 0x000162000c1e1100 */
[----:B--2---:R-:W-:Y:S01]  /*3c90*/  IMAD R125, R224, R125, RZ ;  /* 0x0000007de07d7224 */ /* 0x004fe200078e02ff */
[----:B---3--:R-:W-:Y:S01]  /*3ca0*/  IADD3 R116, P4, R124, R95, RZ ;  /* 0x0000005f7c747210 */ /* 0x008fe20007f9e0ff */
[----:B-1----:R-:W-:-:S03]  /*3cb0*/  IMAD R165, R219, R165, RZ ;  /* 0x000000a5dba57224 */ /* 0x002fc600078e02ff */
[CC--:B0-----:R-:W-:Y:S02]  /*3cc0*/  IADD3 R118, P5, R125.reuse, R95.reuse, RZ ;  /* 0x0000005f7d767210 */ /* 0x0c1fe40007fbe0ff */
[-C--:B------:R-:W-:Y:S02]  /*3cd0*/  LEA.HI.X.SX32 R117, R124, R102.reuse, 0x1, P4 ;  /* 0x000000667c757211 */ /* 0x080fe400020f0eff */
[----:B------:R-:W-:Y:S02]  /*3ce0*/  IADD3 R124, P4, R142, R95, RZ ;  /* 0x0000005f8e7c7210 */ /* 0x000fe40007f9e0ff */
[----:B------:R-:W-:Y:S02]  /*3cf0*/  LEA.HI.X.SX32 R119, R125, R102, 0x1, P5 ;  /* 0x000000667d777211 */ /* 0x000fe400028f0eff */
[----:B------:R-:W-:Y:S02]  /*3d00*/  ISETP.GE.AND P2, PT, R224, UR17, PT ;  /* 0x00000011e0007c0c */ /* 0x000fe4000bf46270 */
[----:B------:R-:W-:-:S02]  /*3d10*/  ISETP.GE.AND P1, PT, R223, UR17, PT ;  /* 0x00000011df007c0c */ /* 0x000fc4000bf26270 */
[-C--:B------:R-:W-:Y:S02]  /*3d20*/  IADD3 R140, P5, R143, R95.reuse, RZ ;  /* 0x0000005f8f8c7210 */ /* 0x080fe40007fbe0ff */
[-C--:B------:R-:W-:Y:S02]  /*3d30*/  LEA.HI.X.SX32 R125, R142, R102.reuse, 0x1, P4 ;  /* 0x000000668e7d7211 */ /* 0x080fe400020f0eff */
[----:B------:R-:W-:Y:S02]  /*3d40*/  IADD3 R142, P4, R165, R95, RZ ;  /* 0x0000005fa58e7210 */ /* 0x000fe40007f9e0ff */
[-C--:B------:R-:W-:Y:S02]  /*3d50*/  LEA.HI.X.SX32 R141, R143, R102.reuse, 0x1, P5 ;  /* 0x000000668f8d7211 */ /* 0x080fe400028f0eff */
[----:B------:R-:W-:Y:S02]  /*3d60*/  LEA.HI.X.SX32 R143, R165, R102, 0x1, P4 ;  /* 0x00000066a58f7211 */ /* 0x000fe400020f0eff */
[----:B------:R-:W0:Y:S01]  /*3d70*/  LDC R165, c[0x0][0x238] ;  /* 0x00008e00ffa57b82 */ /* 0x000e220000000800 */
[----:B------:R-:W-:-:S02]  /*3d80*/  PRMT R120, RZ, 0x7610, R120 ;  /* 0x00007610ff787816 */ /* 0x000fc40000000078 */
[----:B------:R-:W-:Y:S02]  /*3d90*/  ISETP.GE.AND P3, PT, R222, UR17, PT ;  /* 0x00000011de007c0c */ /* 0x000fe4000bf66270 */
[----:B------:R-:W-:Y:S02]  /*3da0*/  PRMT R126, RZ, 0x7610, R126 ;  /* 0x00007610ff7e7816 */ /* 0x000fe4000000007e */
[----:B------:R-:W2:Y:S01]  /*3db0*/  @!P2 LDG.E.U8 R120, desc[UR18][R118.64] ;  /* 0x000000127678a981 */ /* 0x000ea2000c1e1100 */
[----:B------:R-:W-:-:S03]  /*3dc0*/  ISETP.GE.AND P2, PT, R221, UR17, PT ;  /* 0x00000011dd007c0c */ /* 0x000fc6000bf46270 */
[----:B------:R1:W3:Y:S01]  /*3dd0*/  @!P1 LDG.E.U8 R126, desc[UR18][R116.64] ;  /* 0x00000012747e9981 */ /* 0x0002e2000c1e1100 */
[----:B------:R-:W-:Y:S01]  /*3de0*/  IMAD R189, R220, R189, RZ ;  /* 0x000000bddcbd7224 */ /* 0x000fe200078e02ff */
[----:B-1----:R-:W-:Y:S02]  /*3df0*/  PRMT R116, RZ, 0x7610, R116 ;  /* 0x00007610ff747816 */ /* 0x002fe40000000074 */
[----:B------:R-:W-:-:S04]  /*3e00*/  PRMT R119, RZ, 0x7610, R119 ;  /* 0x00007610ff777816 */ /* 0x000fc80000000077 */
[----:B------:R1:W3:Y:S01]  /*3e10*/  @!P3 LDG.E.U8 R116, desc[UR18][R140.64] ;  /* 0x000000128c74b981 */ /* 0x0002e2000c1e1100 */
[----:B------:R-:W-:-:S03]  /*3e20*/  ISETP.GE.AND P3, PT, R219, UR17, PT ;  /* 0x00000011db007c0c */ /* 0x000fc6000bf66270 */
[----:B------:R4:W3:Y:S01]  /*3e30*/  @!P2 LDG.E.U8 R119, desc[UR18][R124.64] ;  /* 0x000000127c77a981 */ /* 0x0008e2000c1e1100 */
[----:B0-----:R-:W-:Y:S01]  /*3e40*/  IMAD R165, R217, R165, RZ ;  /* 0x000000a5d9a57224 */ /* 0x001fe200078e02ff */
[C---:B-1----:R-:W-:Y:S02]  /*3e50*/  IADD3 R140, P5, R189.reuse, R95, RZ ;  /* 0x0000005fbd8c7210 */ /* 0x042fe40007fbe0ff */
[----:B----4-:R-:W-:Y:S02]  /*3e60*/  PRMT R125, RZ, 0x7610, R125 ;  /* 0x00007610ff7d7816 */ /* 0x010fe4000000007d */
[----:B------:R-:W-:Y:S02]  /*3e70*/  LEA.HI.X.SX32 R141, R189, R102, 0x1, P5 ;  /* 0x00000066bd8d7211 */ /* 0x000fe400028f0eff */
[----:B------:R-:W0:Y:S02]  /*3e80*/  LDC R189, c[0x0][0x238] ;  /* 0x00008e00ffbd7b82 */ /* 0x000e240000000800 */
[----:B------:R1:W4:Y:S01]  /*3e90*/  @!P3 LDG.E.U8 R125, desc[UR18][R142.64] ;  /* 0x000000128e7db981 */ /* 0x000322000c1e1100 */
[----:B------:R-:W-:-:S02]  /*3ea0*/  ISETP.GE.AND P1, PT, R220, UR17, PT ;  /* 0x00000011dc007c0c */ /* 0x000fc4000bf26270 */
[----:B-1----:R-:W-:-:S04]  /*3eb0*/  IADD3 R142, P4, R165, R95, RZ ;  /* 0x0000005fa58e7210 */ /* 0x002fc80007f9e0ff */
[----:B------:R-:W-:Y:S02]  /*3ec0*/  LEA.HI.X.SX32 R143, R165, R102, 0x1, P4 ;  /* 0x00000066a58f7211 */ /* 0x000fe400020f0eff */
[----:B------:R-:W1:Y:S01]  /*3ed0*/  LDC R165, c[0x0][0x238] ;  /* 0x00008e00ffa57b82 */ /* 0x000e620000000800 */
[----:B------:R-:W-:Y:S01]  /*3ee0*/  PRMT R118, RZ, 0x7610, R118 ;  /* 0x00007610ff767816 */ /* 0x000fe20000000076 */
[----:B0-----:R-:W-:-:S05]  /*3ef0*/  IMAD R189, R218, R189, RZ ;  /* 0x000000bddabd7224 */ /* 0x001fca00078e02ff */
[----:B------:R0:W4:Y:S01]  /*3f00*/  @!P1 LDG.E.U8 R118, desc[UR18][R140.64] ;  /* 0x000000128c769981 */ /* 0x000122000c1e1100 */
[----:B------:R-:W-:Y:S02]  /*3f10*/  ISETP.GE.AND P1, PT, R217, UR17, PT ;  /* 0x00000011d9007c0c */ /* 0x000fe4000bf26270 */
[----:B------:R-:W-:Y:S02]  /*3f20*/  PRMT R124, RZ, 0x7610, R124 ;  /* 0x00007610ff7c7816 */ /* 0x000fe4000000007c */
[----:B0-----:R-:W-:-:S04]  /*3f30*/  IADD3 R140, P5, R189, R95, RZ ;  /* 0x0000005fbd8c7210 */ /* 0x001fc80007fbe0ff */
[----:B------:R-:W-:-:S05]  /*3f40*/  LEA.HI.X.SX32 R141, R189, R102, 0x1, P5 ;  /* 0x00000066bd8d7211 */ /* 0x000fca00028f0eff */
[----:B------:R0:W4:Y:S01]  /*3f50*/  @!P1 LDG.E.U8 R124, desc[UR18][R142.64] ;  /* 0x000000128e7c9981 */ /* 0x000122000c1e1100 */
[----:B------:R-:W0:Y:S01]  /*3f60*/  LDC R189, c[0x0][0x238] ;  /* 0x00008e00ffbd7b82 */ /* 0x000e220000000800 */
[----:B-1----:R-:W-:Y:S01]  /*3f70*/  IMAD R165, R215, R165, RZ ;  /* 0x000000a5d7a57224 */ /* 0x002fe200078e02ff */
[----:B------:R-:W-:-:S04]  /*3f80*/  ISETP.GE.AND P2, PT, R218, UR17, PT ;  /* 0x00000011da007c0c */ /* 0x000fc8000bf46270 */
[----:B0-----:R-:W-:-:S04]  /*3f90*/  IADD3 R142, P4, R165, R95, RZ ;  /* 0x0000005fa58e7210 */ /* 0x001fc80007f9e0ff */
[----:B------:R-:W-:Y:S02]  /*3fa0*/  LEA.HI.X.SX32 R143, R165, R102, 0x1, P4 ;  /* 0x00000066a58f7211 */ /* 0x000fe400020f0eff */
[----:B------:R-:W0:Y:S01]  /*3fb0*/  LDC R165, c[0x0][0x238] ;  /* 0x00008e00ffa57b82 */ /* 0x000e220000000800 */
[----:B------:R-:W-:-:S06]  /*3fc0*/  PRMT R117, RZ, 0x7610, R117 ;  /* 0x00007610ff757816 */ /* 0x000fcc0000000075 */
[----:B------:R1:W4:Y:S01]  /*3fd0*/  @!P2 LDG.E.U8 R117, desc[UR18][R140.64] ;  /* 0x000000128c75a981 */ /* 0x000322000c1e1100 */
[----:B------:R-:W-:Y:S01]  /*3fe0*/  ISETP.GE.AND P2, PT, R215, UR17, PT ;  /* 0x00000011d7007c0c */ /* 0x000fe2000bf46270 */
[----:B------:R-:W-:Y:S01]  /*3ff0*/  IMAD R189, R216, R189, RZ ;  /* 0x000000bdd8bd7224 */ /* 0x000fe200078e02ff */
[----:B------:R-:W-:-:S04]  /*4000*/  PRMT R171, RZ, 0x7610, R171 ;  /* 0x00007610ffab7816 */ /* 0x000fc800000000ab */
[----:B-1----:R-:W-:-:S04]  /*4010*/  IADD3 R140, P5, R189, R95, RZ ;  /* 0x0000005fbd8c7210 */ /* 0x002fc80007fbe0ff */
[----:B------:R-:W-:-:S03]  /*4020*/  LEA.HI.X.SX32 R141, R189, R102, 0x1, P5 ;  /* 0x00000066bd8d7211 */ /* 0x000fc600028f0eff */
[----:B------:R1:W4:Y:S01]  /*4030*/  @!P2 LDG.E.U8 R171, desc[UR18][R142.64] ;  /* 0x000000128eaba981 */ /* 0x000322000c1e1100 */
[----:B------:R-:W1:Y:S01]  /*4040*/  LDC R189, c[0x0][0x238] ;  /* 0x00008e00ffbd7b82 */ /* 0x000e620000000800 */
[----:B0-----:R-:W-:Y:S01]  /*4050*/  IMAD R165, R213, R165, RZ ;  /* 0x000000a5d5a57224 */ /* 0x001fe200078e02ff */
[----:B------:R-:W-:-:S04]  /*4060*/  ISETP.GE.AND P3, PT, R216, UR17, PT ;  /* 0x00000011d8007c0c */ /* 0x000fc8000bf66270 */
[----:B-1----:R-:W-:-:S04]  /*4070*/  IADD3 R142, P4, R165, R95, RZ ;  /* 0x0000005fa58e7210 */ /* 0x002fc80007f9e0ff */
        /* <DEDUP_REMOVED lines=10> */
[----:B------:R-:W5:Y:S01]  /*4120*/  LDC R189, c[0x0][0x238] ;  /* 0x00008e00ffbd7b82 */ /* 0x000f620000000800 */
        /* <DEDUP_REMOVED lines=8> */
[----:B-----5:R-:W-:Y:S01]  /*41b0*/  IMAD R189, R212, R189, RZ ;  /* 0x000000bdd4bd7224 */ /* 0x020fe200078e02ff */
[----:B------:R-:W-:-:S04]  /*41c0*/  PRMT R146, RZ, 0x7610, R146 ;  /* 0x00007610ff927816 */ /* 0x000fc80000000092 */
[----:B-1----:R-:W-:-:S04]  /*41d0*/  IADD3 R140, P5, R189, R95, RZ ;  /* 0x0000005fbd8c7210 */ /* 0x002fc80007fbe0ff */
[----:B------:R-:W-:-:S03]  /*41e0*/  LEA.HI.X.SX32 R141, R189, R102, 0x1, P5 ;  /* 0x00000066bd8d7211 */ /* 0x000fc600028f0eff */
[----:B------:R1:W5:Y:S01]  /*41f0*/  @!P1 LDG.E.U8 R146, desc[UR18][R142.64] ;  /* 0x000000128e929981 */ /* 0x000362000c1e1100 */
[----:B------:R-:W2:Y:S01]  /*4200*/  LDC R189, c[0x0][0x238] ;  /* 0x00008e00ffbd7b82 */ /* 0x000ea20000000800 */
[----:B0-----:R-:W-:Y:S01]  /*4210*/  IMAD R165, R209, R165, RZ ;  /* 0x000000a5d1a57224 */ /* 0x001fe200078e02ff */
[----:B------:R-:W-:-:S04]  /*4220*/  ISETP.GE.AND P2, PT, R212, UR17, PT ;  /* 0x00000011d4007c0c */ /* 0x000fc8000bf46270 */
[----:B-1----:R-:W-:-:S04]  /*4230*/  IADD3 R142, P4, R165, R95, RZ ;  /* 0x0000005fa58e7210 */ /* 0x002fc80007f9e0ff */
[----:B------:R-:W-:Y:S02]  /*4240*/  LEA.HI.X.SX32 R143, R165, R102, 0x1, P4 ;  /* 0x00000066a58f7211 */ /* 0x000fe400020f0eff */
[----:B------:R-:W0:Y:S01]  /*4250*/  LDC R165, c[0x0][0x238] ;  /* 0x00008e00ffa57b82 */ /* 0x000e220000000800 */
[----:B------:R-:W-:-:S06]  /*4260*/  PRMT R145, RZ, 0x7610, R145 ;  /* 0x00007610ff917816 */ /* 0x000fcc0000000091 */
[----:B------:R1:W5:Y:S01]  /*4270*/  @!P2 LDG.E.U8 R145, desc[UR18][R140.64] ;  /* 0x000000128c91a981 */ /* 0x000362000c1e1100 */
[----:B------:R-:W-:Y:S01]  /*4280*/  ISETP.GE.AND P2, PT, R209, UR17, PT ;  /* 0x00000011d1007c0c */ /* 0x000fe2000bf46270 */
[----:B--2---:R-:W-:Y:S01]  /*4290*/  IMAD R189, R210, R189, RZ ;  /* 0x000000bdd2bd7224 */ /* 0x004fe200078e02ff */
[----:B------:R-:W-:-:S04]  /*42a0*/  PRMT R147, RZ, 0x7610, R147 ;  /* 0x00007610ff937816 */ /* 0x000fc80000000093 */
[----:B-1----:R-:W-:-:S04]  /*42b0*/  IADD3 R140, P5, R189, R95, RZ ;  /* 0x0000005fbd8c7210 */ /* 0x002fc80007fbe0ff */
[----:B------:R-:W-:-:S03]  /*42c0*/  LEA.HI.X.SX32 R141, R189, R102, 0x1, P5 ;  /* 0x00000066bd8d7211 */ /* 0x000fc600028f0eff */
[----:B------:R1:W2:Y:S01]  /*42d0*/  @!P2 LDG.E.U8 R147, desc[UR18][R142.64] ;  /* 0x000000128e93a981 */ /* 0x0002a2000c1e1100 */
[----:B------:R-:W3:Y:S01]  /*42e0*/  LDC R189, c[0x0][0x238] ;  /* 0x00008e00ffbd7b82 */ /* 0x000ee20000000800 */
[----:B0-----:R-:W-:Y:S01]  /*42f0*/  IMAD R165, R207, R165, RZ ;  /* 0x000000a5cfa57224 */ /* 0x001fe200078e02ff */
[----:B------:R-:W-:-:S04]  /*4300*/  ISETP.GE.AND P3, PT, R210, UR17, PT ;  /* 0x00000011d2007c0c */ /* 0x000fc8000bf66270 */
[----:B-1----:R-:W-:-:S04]  /*4310*/  IADD3 R142, P4, R165, R95, RZ ;  /* 0x0000005fa58e7210 */ /* 0x002fc80007f9e0ff */
[----:B------:R-:W-:Y:S02]  /*4320*/  LEA.HI.X.SX32 R143, R165, R102, 0x1, P4 ;  /* 0x00000066a58f7211 */ /* 0x000fe400020f0eff */
[----:B------:R-:W0:Y:S01]  /*4330*/  LDC R165, c[0x0][0x238] ;  /* 0x00008e00ffa57b82 */ /* 0x000e220000000800 */
[----:B------:R-:W-:-:S06]  /*4340*/  PRMT R148, RZ, 0x7610, R148 ;  /* 0x00007610ff947816 */ /* 0x000fcc0000000094 */
[----:B------:R1:W2:Y:S01]  /*4350*/  @!P3 LDG.E.U8 R148, desc[UR18][R140.64] ;  /* 0x000000128c94b981 */ /* 0x0002a2000c1e1100 */
[----:B------:R-:W-:Y:S01]  /*4360*/  ISETP.GE.AND P3, PT, R207, UR17, PT ;  /* 0x00000011cf007c0c */ /* 0x000fe2000bf66270 */
[----:B---3--:R-:W-:Y:S01]  /*4370*/  IMAD R189, R208, R189, RZ ;  /* 0x000000bdd0bd7224 */ /* 0x008fe200078e02ff */
[----:B------:R-:W-:-:S04]  /*4380*/  PRMT R150, RZ, 0x7610, R150 ;  /* 0x00007610ff967816 */ /* 0x000fc80000000096 */
[----:B-1----:R-:W-:-:S04]  /*4390*/  IADD3 R140, P5, R189, R95, RZ ;  /* 0x0000005fbd8c7210 */ /* 0x002fc80007fbe0ff */
[----:B------:R-:W-:-:S03]  /*43a0*/  LEA.HI.X.SX32 R141, R189, R102, 0x1, P5 ;  /* 0x00000066bd8d7211 */ /* 0x000fc600028f0eff */
[----:B------:R1:W3:Y:S01]  /*43b0*/  @!P3 LDG.E.U8 R150, desc[UR18][R142.64] ;  /* 0x000000128e96b981 */ /* 0x0002e2000c1e1100 */
[----:B------:R-:W1:Y:S01]  /*43c0*/  LDC R189, c[0x0][0x238] ;  /* 0x00008e00ffbd7b82 */ /* 0x000e620000000800 */
[----:B0-----:R-:W-:Y:S01]  /*43d0*/  IMAD R165, R205, R165, RZ ;  /* 0x000000a5cda57224 */ /* 0x001fe200078e02ff */
[----:B------:R-:W-:-:S04]  /*43e0*/  ISETP.GE.AND P1, PT, R208, UR17, PT ;  /* 0x00000011d0007c0c */ /* 0x000fc8000bf26270 */
[----:B-1----:R-:W-:-:S04]  /*43f0*/  IADD3 R142, P4, R165, R95, RZ ;  /* 0x0000005fa58e7210 */ /* 0x002fc80007f9e0ff */
[----:B------:R-:W-:Y:S02]  /*4400*/  LEA.HI.X.SX32 R143, R165, R102, 0x1, P4 ;  /* 0x00000066a58f7211 */ /* 0x000fe400020f0eff */
[----:B------:R-:W0:Y:S01]  /*4410*/  LDC R165, c[0x0][0x238] ;  /* 0x00008e00ffa57b82 */ /* 0x000e220000000800 */
[----:B------:R-:W-:-:S06]  /*4420*/  PRMT R149, RZ, 0x7610, R149 ;  /* 0x00007610ff957816 */ /* 0x000fcc0000000095 */
[----:B------:R1:W3:Y:S01]  /*4430*/  @!P1 LDG.E.U8 R149, desc[UR18][R140.64] ;  /* 0x000000128c959981 */ /* 0x0002e2000c1e1100 */
[----:B------:R-:W-:Y:S01]  /*4440*/  ISETP.GE.AND P1, PT, R205, UR17, PT ;  /* 0x00000011cd007c0c */ /* 0x000fe2000bf26270 */
[----:B------:R-:W-:Y:S01]  /*4450*/  IMAD R189, R206, R189, RZ ;  /* 0x000000bdcebd7224 */ /* 0x000fe200078e02ff */
[----:B------:R-:W-:-:S04]  /*4460*/  PRMT R151, RZ, 0x7610, R151 ;  /* 0x00007610ff977816 */ /* 0x000fc80000000097 */
[----:B-1----:R-:W-:-:S04]  /*4470*/  IADD3 R140, P5, R189, R95, RZ ;  /* 0x0000005fbd8c7210 */ /* 0x002fc80007fbe0ff */
[----:B------:R-:W-:-:S03]  /*4480*/  LEA.HI.X.SX32 R141, R189, R102, 0x1, P5 ;  /* 0x00000066bd8d7211 */ /* 0x000fc600028f0eff */
[----:B------:R1:W3:Y:S01]  /*4490*/  @!P1 LDG.E.U8 R151, desc[UR18][R142.64] ;  /* 0x000000128e979981 */ /* 0x0002e2000c1e1100 */
[----:B------:R-:W4:Y:S01]  /*44a0*/  LDC R189, c[0x0][0x238] ;  /* 0x00008e00ffbd7b82 */ /* 0x000f220000000800 */
        /* <DEDUP_REMOVED lines=8> */
[----:B----4-:R-:W-:Y:S01]  /*4530*/  IMAD R189, R204, R189, RZ ;  /* 0x000000bdccbd7224 */ /* 0x010fe200078e02ff */
        /* <DEDUP_REMOVED lines=32> */
[----:B------:R-:W1:Y:S01]  /*4740*/  LDC R189, c[0x0][0x238] ;  /* 0x00008e00ffbd7b82 */ /* 0x000e620000000800 */
        /* <DEDUP_REMOVED lines=8> */
[----:B------:R-:W-:Y:S01]  /*47d0*/  IMAD R189, R193, R189, RZ ;  /* 0x000000bdc1bd7224 */ /* 0x000fe200078e02ff */
[----:B------:R-:W-:-:S04]  /*47e0*/  PRMT R160, RZ, 0x7610, R160 ;  /* 0x00007610ffa07816 */ /* 0x000fc800000000a0 */
[----:B-1----:R-:W-:-:S04]  /*47f0*/  IADD3 R140, P5, R189, R95, RZ ;  /* 0x0000005fbd8c7210 */ /* 0x002fc80007fbe0ff */
[----:B------:R-:W-:-:S03]  /*4800*/  LEA.HI.X.SX32 R141, R189, R102, 0x1, P5 ;  /* 0x00000066bd8d7211 */ /* 0x000fc600028f0eff */
[----:B------:R1:W2:Y:S01]  /*4810*/  @!P2 LDG.E.U8 R160, desc[UR18][R142.64] ;  /* 0x000000128ea0a981 */ /* 0x0002a2000c1e1100 */
[----:B------:R-:W3:Y:S01]  /*4820*/  LDC R189, c[0x0][0x238] ;  /* 0x00008e00ffbd7b82 */ /* 0x000ee20000000800 */
[----:B0-----:R-:W-:-:S05]  /*4830*/  IMAD R165, R185, R165, RZ ;  /* 0x000000a5b9a57224 */ /* 0x001fca00078e02ff */
[----:B-1----:R-:W-:-:S04]  /*4840*/  IADD3 R142, P4, R165, R95, RZ ;  /* 0x0000005fa58e7210 */ /* 0x002fc80007f9e0ff */
[----:B------:R-:W-:Y:S02]  /*4850*/  LEA.HI.X.SX32 R143, R165, R102, 0x1, P4 ;  /* 0x00000066a58f7211 */ /* 0x000fe400020f0eff */
[----:B------:R-:W0:Y:S01]  /*4860*/  LDC R165, c[0x0][0x238] ;  /* 0x00008e00ffa57b82 */ /* 0x000e220000000800 */
[----:B------:R-:W-:Y:S02]  /*4870*/  ISETP.GE.AND P3, PT, R193, UR17, PT ;  /* 0x00000011c1007c0c */ /* 0x000fe4000bf66270 */
[----:B------:R-:W-:Y:S02]  /*4880*/  PRMT R159, RZ, 0x7610, R159 ;  /* 0x00007610ff9f7816 */ /* 0x000fe4000000009f */
[C---:B------:R-:W-:Y:S01]  /*4890*/  ISETP.GE.AND P1, PT, R187.reuse, UR17, PT ;  /* 0x00000011bb007c0c */ /* 0x040fe2000bf26270 */
[----:B---3--:R-:W-:Y:S01]  /*48a0*/  IMAD R189, R187, R189, RZ ;  /* 0x000000bdbbbd7224 */ /* 0x008fe200078e02ff */
[----:B------:R-:W-:-:S07]  /*48b0*/  PRMT R162, RZ, 0x7610, R162 ;  /* 0x00007610ffa27816 */ /* 0x000fce00000000a2 */
[----:B------:R1:W3:Y:S02]  /*48c0*/  @!P3 LDG.E.U8 R159, desc[UR18][R140.64] ;  /* 0x000000128c9fb981 */ /* 0x0002e4000c1e1100 */
[----:B-1----:R-:W-:Y:S01]  /*48d0*/  IADD3 R140, P5, R189, R95, RZ ;  /* 0x0000005fbd8c7210 */ /* 0x002fe20007fbe0ff */
[----:B0-----:R-:W-:-:S03]  /*48e0*/  IMAD R165, R183, R165, RZ ;  /* 0x000000a5b7a57224 */ /* 0x001fc600078e02ff */
[----:B------:R-:W-:Y:S02]  /*48f0*/  LEA.HI.X.SX32 R141, R189, R102, 0x1, P5 ;  /* 0x00000066bd8d7211 */ /* 0x000fe400028f0eff */
[----:B------:R-:W0:Y:S03]  /*4900*/  LDC R189, c[0x0][0x238] ;  /* 0x00008e00ffbd7b82 */ /* 0x000e260000000800 */
[----:B------:R1:W3:Y:S02]  /*4910*/  @!P1 LDG.E.U8 R162, desc[UR18][R140.64] ;  /* 0x000000128ca29981 */ /* 0x0002e4000c1e1100 */
[----:B-1----:R-:W-:-:S04]  /*4920*/  IADD3 R140, P5, R165, R95, RZ ;  /* 0x0000005fa58c7210 */ /* 0x002fc80007fbe0ff */
[----:B------:R-:W-:Y:S02]  /*4930*/  LEA.HI.X.SX32 R141, R165, R102, 0x1, P5 ;  /* 0x00000066a58d7211 */ /* 0x000fe400028f0eff */
[----:B------:R-:W1:Y:S01]  /*4940*/  LDC R165, c[0x0][0x238] ;  /* 0x00008e00ffa57b82 */ /* 0x000e620000000800 */
[----:B------:R-:W-:Y:S02]  /*4950*/  ISETP.GE.AND P3, PT, R185, UR17, PT ;  /* 0x00000011b9007c0c */ /* 0x000fe4000bf66270 */
[----:B------:R-:W-:Y:S02]  /*4960*/  ISETP.GE.AND P2, PT, R183, UR17, PT ;  /* 0x00000011b7007c0c */ /* 0x000fe4000bf46270 */
[----:B------:R-:W-:Y:S01]  /*4970*/  PRMT R161, RZ, 0x7610, R161 ;  /* 0x00007610ffa17816 */ /* 0x000fe200000000a1 */
[C---:B0-----:R-:W-:Y:S01]  /*4980*/  IMAD R189, R181.reuse, R189, RZ ;  /* 0x000000bdb5bd7224 */ /* 0x041fe200078e02ff */
[----:B------:R-:W-:Y:S02]  /*4990*/  ISETP.GE.AND P1, PT, R181, UR17, PT ;  /* 0x00000011b5007c0c */ /* 0x000fe4000bf26270 */
[----:B------:R-:W-:-:S05]  /*49a0*/  PRMT R163, RZ, 0x7610, R163 ;  /* 0x00007610ffa37816 */ /* 0x000fca00000000a3 */
[----:B------:R0:W3:Y:S01]  /*49b0*/  @!P3 LDG.E.U8 R161, desc[UR18][R142.64] ;  /* 0x000000128ea1b981 */ /* 0x0000e2000c1e1100 */
[----:B------:R-:W-:Y:S02]  /*49c0*/  ISETP.GE.AND P3, PT, R179, UR17, PT ;  /* 0x00000011b3007c0c */ /* 0x000fe4000bf66270 */
[----:B------:R-:W-:Y:S01]  /*49d0*/  PRMT R164, RZ, 0x7610, R164 ;  /* 0x00007610ffa47816 */ /* 0x000fe200000000a4 */
[----:B------:R1:W3:Y:S01]  /*49e0*/  @!P2 LDG.E.U8 R163, desc[UR18][R140.64] ;  /* 0x000000128ca3a981 */ /* 0x0002e2000c1e1100 */
[----:B0-----:R-:W-:Y:S01]  /*49f0*/  IADD3 R142, P4, R189, R95, RZ ;  /* 0x0000005fbd8e7210 */ /* 0x001fe20007f9e0ff */
[----:B-1----:R-:W-:-:S03]  /*4a00*/  IMAD R165, R179, R165, RZ ;  /* 0x000000a5b3a57224 */ /* 0x002fc600078e02ff */
[-C--:B------:R-:W-:Y:S02]  /*4a10*/  LEA.HI.X.SX32 R143, R189, R102.reuse, 0x1, P4 ;  /* 0x00000066bd8f7211 */ /* 0x080fe400020f0eff */
[CC--:B------:R-:W-:Y:S01]  /*4a20*/  IADD3 RZ, P2, R165.reuse, R95.reuse, RZ ;  /* 0x0000005fa5ff7210 */ /* 0x0c0fe20007f5e0ff */
[C---:B------:R-:W-:Y:S02]  /*4a30*/  IMAD.IADD R140, R165.reuse, 0x1, R95 ;  /* 0x00000001a58c7824 */ /* 0x040fe400078e025f */
[----:B------:R0:W3:Y:S01]  /*4a40*/  @!P1 LDG.E.U8 R164, desc[UR18][R142.64] ;  /* 0x000000128ea49981 */ /* 0x0000e2000c1e1100 */
[----:B------:R-:W-:Y:S02]  /*4a50*/  LEA.HI.X.SX32 R141, R165, R102, 0x1, P2 ;  /* 0x00000066a58d7211 */ /* 0x000fe400010f0eff */
[----:B------:R-:W-:Y:S02]  /*4a60*/  IADD3 RZ, P1, R114, R95, RZ ;  /* 0x0000005f72ff7210 */ /* 0x000fe40007f3e0ff */
[----:B0-----:R-:W-:-:S02]  /*4a70*/  PRMT R142, RZ, 0x7610, R142 ;  /* 0x00007610ff8e7816 */ /* 0x001fc4000000008e */
[C---:B------:R-:W-:Y:S02]  /*4a80*/  LOP3.LUT R143, R0.reuse, 0x64, RZ, 0xfc, !PT ;  /* 0x00000064008f7812 */ /* 0x040fe400078efcff */
[----:B------:R-:W-:Y:S02]  /*4a90*/  LOP3.LUT R165, R0, 0x66, RZ, 0xfc, !PT ;  /* 0x0000006600a57812 */ /* 0x000fe400078efcff */
[----:B------:R-:W-:Y:S01]  /*4aa0*/  ISETP.GE.AND P2, PT, R143, UR17, PT ;  /* 0x000000118f007c0c */ /* 0x000fe2000bf46270 */
[----:B------:R0:W3:Y:S01]  /*4ab0*/  @!P3 LDG.E.U8 R142, desc[UR18][R140.64] ;  /* 0x000000128c8eb981 */ /* 0x0000e2000c1e1100 */
[----:B------:R-:W-:Y:S02]  /*4ac0*/  PRMT R143, RZ, 0x7610, R143 ;  /* 0x00007610ff8f7816 */ /* 0x000fe4000000008f */
[----:B------:R-:W-:Y:S02]  /*4ad0*/  ISETP.GE.AND P3, PT, R165, UR17, PT ;  /* 0x00000011a5007c0c */ /* 0x000fe4000bf66270 */
[----:B------:R-:W-:Y:S01]  /*4ae0*/  PRMT R165, RZ, 0x7610, R165 ;  /* 0x00007610ffa57816 */ /* 0x000fe200000000a5 */
[C---:B0-----:R-:W-:Y:S01]  /*4af0*/  IMAD.IADD R140, R114.reuse, 0x1, R95 ;  /* 0x00000001728c7824 */ /* 0x041fe200078e025f */
[----:B------:R-:W-:-:S02]  /*4b00*/  LEA.HI.X.SX32 R141, R114, R102, 0x1, P1 ;  /* 0x00000066728d7211 */ /* 0x000fc400008f0eff */
[----:B------:R-:W-:-:S03]  /*4b10*/  IADD3 RZ, P1, R113, R95, RZ ;  /* 0x0000005f71ff7210 */ /* 0x000fc60007f3e0ff */
[----:B------:R0:W3:Y:S01]  /*4b20*/  @!P0 LDG.E.U8 R143, desc[UR18][R140.64] ;  /* 0x000000128c8f8981 */ /* 0x0000e2000c1e1100 */
[----:B------:R-:W-:Y:S02]  /*4b30*/  IADD3 RZ, P0, R112, R95, RZ ;  /* 0x0000005f70ff7210 */ /* 0x000fe40007f1e0ff */
[----:B------:R-:W-:Y:S01]  /*4b40*/  PRMT R166, RZ, 0x7610, R166 ;  /* 0x00007610ffa67816 */ /* 0x000fe200000000a6 */
[C---:B0-----:R-:W-:Y:S01]  /*4b50*/  IMAD.IADD R140, R113.reuse, 0x1, R95 ;  /* 0x00000001718c7824 */ /* 0x041fe200078e025f */
[----:B------:R-:W-:-:S05]  /*4b60*/  LEA.HI.X.SX32 R141, R113, R102, 0x1, P1 ;  /* 0x00000066718d7211 */ /* 0x000fca00008f0eff */
[----:B------:R0:W3:Y:S02]  /*4b70*/  @!P2 LDG.E.U8 R165, desc[UR18][R140.64] ;  /* 0x000000128ca5a981 */ /* 0x0000e4000c1e1100 */
[C---:B0-----:R-:W-:Y:S01]  /*4b80*/  IMAD.IADD R140, R112.reuse, 0x1, R95 ;  /* 0x00000001708c7824 */ /* 0x041fe200078e025f */
[----:B------:R-:W-:-:S05]  /*4b90*/  LEA.HI.X.SX32 R141, R112, R102, 0x1, P0 ;  /* 0x00000066708d7211 */ /* 0x000fca00000f0eff */
[----:B------:R0:W3:Y:S01]  /*4ba0*/  @!P3 LDG.E.U8 R166, desc[UR18][R140.64] ;  /* 0x000000128ca6b981 */ /* 0x0000e2000c1e1100 */
[----:B------:R-:W-:Y:S02]  /*4bb0*/  IADD3 RZ, P0, R111, R95, RZ ;  /* 0x0000005f6fff7210 */ /* 0x000fe40007f1e0ff */
[----:B0-----:R-:W-:-:S04]  /*4bc0*/  LOP3.LUT R140, R0, 0x68, RZ, 0xfc, !PT ;  /* 0x00000068008c7812 */ /* 0x001fc800078efcff */
[----:B------:R-:W-:Y:S02]  /*4bd0*/  ISETP.GE.AND P1, PT, R140, UR17, PT ;  /* 0x000000118c007c0c */ /* 0x000fe4000bf26270 */
[----:B------:R-:W-:Y:S02]  /*4be0*/  LOP3.LUT R140, R0, 0x6a, RZ, 0xfc, !PT ;  /* 0x0000006a008c7812 */ /* 0x000fe400078efcff */
[----:B------:R-:W-:Y:S02]  /*4bf0*/  PRMT R167, RZ, 0x7610, R167 ;  /* 0x00007610ffa77816 */ /* 0x000fe400000000a7 */
[----:B------:R-:W-:Y:S01]  /*4c00*/  ISETP.GE.AND P2, PT, R140, UR17, PT ;  /* 0x000000118c007c0c */ /* 0x000fe2000bf46270 */
[C---:B------:R-:W-:Y:S01]  /*4c10*/  IMAD.IADD R140, R111.reuse, 0x1, R95 ;  /* 0x000000016f8c7824 */ /* 0x040fe200078e025f */
[----:B------:R-:W-:Y:S02]  /*4c20*/  LEA.HI.X.SX32 R141, R111, R102, 0x1, P0 ;  /* 0x000000666f8d7211 */ /* 0x000fe400000f0eff */
[----:B------:R-:W-:-:S02]  /*4c30*/  IADD3 RZ, P0, R110, R95, RZ ;  /* 0x0000005f6eff7210 */ /* 0x000fc40007f1e0ff */
[----:B------:R-:W-:Y:S01]  /*4c40*/  PRMT R168, RZ, 0x7610, R168 ;  /* 0x00007610ffa87816 */ /* 0x000fe200000000a8 */
        /* <DEDUP_REMOVED lines=74> */
[----:B------:R-:W-:Y:S02]  /*50f0*/  ISETP.GE.AND P0, PT, R2, UR17, PT ;  /* 0x0000001102007c0c */ /* 0x000fe4000bf06270 */
[----:B------:R-:W-:Y:S02]  /*5100*/  SHF.R.S32.HI R189, RZ, 0x1f, R3 ;  /* 0x0000001fffbd7819 */ /* 0x000fe40000011403 */
[----:B------:R-:W-:Y:S02]  /*5110*/  PRMT R190, RZ, 0x7610, R190 ;  /* 0x00007610ffbe7816 */ /* 0x000fe400000000be */
[----:B0-----:R-:W-:Y:S01]  /*5120*/  IADD3 R140, P1, R3, R9, RZ ;  /* 0x00000009038c7210 */ /* 0x001fe20007f3e0ff */
[----:B------:R-:W0:Y:S04]  /*5130*/  S2R R200, SR_TID.X ;  /* 0x0000000000c87919 */ /* 0x000e280000002100 */
[----:B------:R-:W-:Y:S01]  /*5140*/  IMAD.X R141, R189, 0x1, R20, P1 ;  /* 0x00000001bd8d7824 */ /* 0x000fe200008e0614 */
[----:B------:R-:W-:Y:S01]  /*5150*/  BAR.SYNC.DEFER_BLOCKING 0x0 ;  /* 0x0000000000007b1d */ /* 0x000fe20000010000 */
[----:B------:R-:W-:-:S02]  /*5160*/  PRMT R192, RZ, 0x7610, R192 ;  /* 0x00007610ffc07816 */ /* 0x000fc400000000c0 */
[----:B------:R-:W-:-:S03]  /*5170*/  PRMT R194, RZ, 0x7610, R194 ;  /* 0x00007610ffc27816 */ /* 0x000fc600000000c2 */
[----:B------:R1:W3:Y:S02]  /*5180*/  @!P0 LDG.E.U8 R190, desc[UR18][R140.64] ;  /* 0x000000128cbe8981 */ /* 0x0002e4000c1e1100 */
[----:B-1----:R-:W-:-:S05]  /*5190*/  IADD3 R140, P1, R3, R10, RZ ;  /* 0x0000000a038c7210 */ /* 0x002fca0007f3e0ff */
[----:B------:R-:W-:-:S05]  /*51a0*/  IMAD.X R141, R189, 0x1, R22, P1 ;  /* 0x00000001bd8d7824 */ /* 0x000fca00008e0616 */
[----:B------:R1:W3:Y:S02]  /*51b0*/  @!P0 LDG.E.U8 R192, desc[UR18][R140.64] ;  /* 0x000000128cc08981 */ /* 0x0002e4000c1e1100 */
[----:B-1----:R-:W-:-:S05]  /*51c0*/  IADD3 R140, P1, R3, R11, RZ ;  /* 0x0000000b038c7210 */ /* 0x002fca0007f3e0ff */
[----:B------:R-:W-:-:S05]  /*51d0*/  IMAD.X R141, R189, 0x1, R56, P1 ;  /* 0x00000001bd8d7824 */ /* 0x000fca00008e0638 */
[----:B------:R1:W3:Y:S01]  /*51e0*/  @!P0 LDG.E.U8 R194, desc[UR18][R140.64] ;  /* 0x000000128cc28981 */ /* 0x0002e2000c1e1100 */
[----:B------:R-:W-:Y:S01]  /*51f0*/  PRMT R196, RZ, 0x7610, R196 ;  /* 0x00007610ffc47816 */ /* 0x000fe200000000c4 */
[----:B0-----:R-:W-:Y:S01]  /*5200*/  IMAD.SHL.U32 R200, R200, 0x10, RZ ;  /* 0x00000010c8c87824 */ /* 0x001fe200078e00ff */
[----:B-1----:R-:W-:-:S05]  /*5210*/  IADD3 R140, P1, R3, R73, RZ ;  /* 0x00000049038c7210 */ /* 0x002fca0007f3e0ff */
[----:B------:R-:W-:Y:S01]  /*5220*/  IMAD.X R141, R189, 0x1, R88, P1 ;  /* 0x00000001bd8d7824 */ /* 0x000fe200008e0658 */
[----:B------:R-:W-:-:S04]  /*5230*/  LOP3.LUT R200, R200, 0x70, RZ, 0xc0, !PT ;  /* 0x00000070c8c87812 */ /* 0x000fc800078ec0ff */
[----:B------:R0:W3:Y:S01]  /*5240*/  @!P0 LDG.E.U8 R196, desc[UR18][R140.64] ;  /* 0x000000128cc48981 */ /* 0x0000e2000c1e1100 */
[----:B------:R-:W-:Y:S01]  /*5250*/  PRMT R198, RZ, 0x7610, R198 ;  /* 0x00007610ffc67816 */ /* 0x000fe200000000c6 */
[----:B------:R-:W-:Y:S01]  /*5260*/  IMAD R200, R2, 0x80, R200 ;  /* 0x0000008002c87824 */ /* 0x000fe200078e02c8 */
[----:B0-----:R-:W-:-:S05]  /*5270*/  IADD3 R140, P1, R3, R75, RZ ;  /* 0x0000004b038c7210 */ /* 0x001fca0007f3e0ff */
[----:B------:R-:W-:Y:S01]  /*5280*/  IMAD.X R141, R189, 0x1, R90, P1 ;  /* 0x00000001bd8d7824 */ /* 0x000fe200008e065a */
[----:B------:R-:W-:-:S04]  /*5290*/  LOP3.LUT R200, R200, R0, RZ, 0xfc, !PT ;  /* 0x00000000c8c87212 */ /* 0x000fc800078efcff */
[----:B------:R0:W3:Y:S04]  /*52a0*/  @!P0 LDG.E.U8 R198, desc[UR18][R140.64] ;  /* 0x000000128cc68981 */ /* 0x0000e8000c1e1100 */
[----:B------:R1:W-:Y:S01]  /*52b0*/  STS.U8 [R200+UR16], R144 ;  /* 0x00000090c8007988 */ /* 0x0003e20008000010 */
[----:B0-----:R-:W-:Y:S02]  /*52c0*/  IADD3 R140, P1, R3, R77, RZ ;  /* 0x0000004d038c7210 */ /* 0x001fe40007f3e0ff */
[----:B-1----:R-:W-:-:S03]  /*52d0*/  PRMT R144, RZ, 0x7610, R144 ;  /* 0x00007610ff907816 */ /* 0x002fc60000000090 */
[----:B------:R-:W-:-:S05]  /*52e0*/  IMAD.X R141, R189, 0x1, R92, P1 ;  /* 0x00000001bd8d7824 */ /* 0x000fca00008e065c */
[----:B------:R0:W3:Y:S01]  /*52f0*/  @!P0 LDG.E.U8 R144, desc[UR18][R140.64] ;  /* 0x000000128c908981 */ /* 0x0000e2000c1e1100 */
[----:B------:R-:W-:-:S03]  /*5300*/  PRMT R203, RZ, 0x7610, R203 ;  /* 0x00007610ffcb7816 */ /* 0x000fc600000000cb */
[----:B------:R1:W-:Y:S01]  /*5310*/  STS.U8 [R200+UR16+0x4], R138 ;  /* 0x0000048ac8007988 */ /* 0x0003e20008000010 */
[----:B0-----:R-:W-:-:S05]  /*5320*/  IADD3 R140, P1, R3, R79, RZ ;  /* 0x0000004f038c7210 */ /* 0x001fca0007f3e0ff */
[----:B------:R-:W-:Y:S01]  /*5330*/  IMAD.X R141, R189, 0x1, R94, P1 ;  /* 0x00000001bd8d7824 */ /* 0x000fe200008e065e */
[----:B-1----:R-:W-:Y:S01]  /*5340*/  IADD3 R138, P1, R3, R81, RZ ;  /* 0x00000051038a7210 */ /* 0x002fe20007f3e0ff */
[----:B------:R0:W-:Y:S04]  /*5350*/  STS.U8 [R200+UR16+0x2], R139 ;  /* 0x0000028bc8007988 */ /* 0x0001e80008000010 */
[----:B------:R1:W3:Y:S01]  /*5360*/  @!P0 LDG.E.U8 R203, desc[UR18][R140.64] ;  /* 0x000000128ccb8981 */ /* 0x0002e2000c1e1100 */
[----:B0-----:R-:W-:Y:S01]  /*5370*/  IMAD.X R139, R189, 0x1, R96, P1 ;  /* 0x00000001bd8b7824 */ /* 0x001fe200008e0660 */
[----:B-1----:R-:W-:-:S06]  /*5380*/  PRMT R140, RZ, 0x7610, R140 ;  /* 0x00007610ff8c7816 */ /* 0x002fcc000000008c */
        /* <DEDUP_REMOVED lines=11> */
[----:B------:R-:W-:Y:S02]  /*5440*/  PRMT R139, RZ, 0x7610, R139 ;  /* 0x00007610ff8b7816 */ /* 0x000fe4000000008b */
[----:B0-----:R-:W-:Y:S01]  /*5450*/  IADD3 R136, P1, R3, R85, RZ ;  /* 0x0000005503887210 */ /* 0x001fe20007f3e0ff */
[----:B------:R0:W-:Y:S04]  /*5460*/  STS.U8 [R200+UR16+0xc], R134 ;  /* 0x00000c86c8007988 */ /* 0x0001e80008000010 */
[----:B------:R-:W-:Y:S01]  /*5470*/  IMAD.X R137, R189, 0x1, R97, P1 ;  /* 0x00000001bd897824 */ /* 0x000fe200008e0661 */
[----:B------:R1:W-:Y:S04]  /*5480*/  STS.U8 [R200+UR16+0xa], R135 ;  /* 0x00000a87c8007988 */ /* 0x0003e80008000010 */
[----:B------:R4:W3:Y:S01]  /*5490*/  @!P0 LDG.E.U8 R139, desc[UR18][R136.64] ;  /* 0x00000012888b8981 */ /* 0x0008e2000c1e1100 */
[----:B0-----:R-:W-:-:S03]  /*54a0*/  IADD3 R134, P1, R3, R87, RZ ;  /* 0x0000005703867210 */ /* 0x001fc60007f3e0ff */
[----:B------:R-:W-:Y:S02]  /*54b0*/  STS.U8 [R200+UR16+0xe], R133 ;  /* 0x00000e85c8007988 */ /* 0x000fe40008000010 */
[----:B-1----:R-:W-:Y:S01]  /*54c0*/  IMAD.X R135, R189, 0x1, R98, P1 ;  /* 0x00000001bd877824 */ /* 0x002fe200008e0662 */
[----:B----4-:R-:W-:Y:S02]  /*54d0*/  LOP3.LUT R137, R200, 0x10, RZ, 0x3c, !PT ;  /* 0x00000010c8897812 */ /* 0x010fe400078e3cff */
[----:B------:R-:W-:-:S03]  /*54e0*/  PRMT R136, RZ, 0x7610, R136 ;  /* 0x00007610ff887816 */ /* 0x000fc60000000088 */
[----:B------:R0:W-:Y:S04]  /*54f0*/  STS.U8 [R137+UR16], R132 ;  /* 0x0000008489007988 */ /* 0x0001e80008000010 */
[----:B------:R1:W4:Y:S01]  /*5500*/  @!P0 LDG.E.U8 R136, desc[UR18][R134.64] ;  /* 0x0000001286888981 */ /* 0x000322000c1e1100 */
[----:B0-----:R-:W-:Y:S02]  /*5510*/  IADD3 R132, P1, R3, R89, RZ ;  /* 0x0000005903847210 */ /* 0x001fe40007f3e0ff */
[----:B-1----:R-:W-:-:S03]  /*5520*/  PRMT R134, RZ, 0x7610, R134 ;  /* 0x00007610ff867816 */ /* 0x002fc60000000086 */
[----:B------:R-:W-:-:S05]  /*5530*/  IMAD.X R133, R189, 0x1, R99, P1 ;  /* 0x00000001bd857824 */ /* 0x000fca00008e0663 */
[----:B------:R0:W4:Y:S01]  /*5540*/  @!P0 LDG.E.U8 R134, desc[UR18][R132.64] ;  /* 0x0000001284868981 */ /* 0x000122000c1e1100 */
[----:B------:R-:W-:-:S03]  /*5550*/  PRMT R135, RZ, 0x7610, R135 ;  /* 0x00007610ff877816 */ /* 0x000fc60000000087 */
[----:B------:R1:W-:Y:S01]  /*5560*/  STS.U8 [R137+UR16+0x4], R130 ;  /* 0x0000048289007988 */ /* 0x0003e20008000010 */
[----:B0-----:R-:W-:-:S05]  /*5570*/  IADD3 R132, P1, R3, R91, RZ ;  /* 0x0000005b03847210 */ /* 0x001fca0007f3e0ff */
[----:B------:R-:W-:Y:S01]  /*5580*/  IMAD.X R133, R189, 0x1, R100, P1 ;  /* 0x00000001bd857824 */ /* 0x000fe200008e0664 */
[----:B-1----:R-:W-:Y:S01]  /*5590*/  IADD3 R130, P1, R3, R93, RZ ;  /* 0x0000005d03827210 */ /* 0x002fe20007f3e0ff */
[----:B------:R0:W-:Y:S04]  /*55a0*/  STS.U8 [R137+UR16+0x2], R131 ;  /* 0x0000028389007988 */ /* 0x0001e80008000010 */
[----:B------:R1:W4:Y:S01]  /*55b0*/  @!P0 LDG.E.U8 R135, desc[UR18][R132.64] ;  /* 0x0000001284878981 */ /* 0x000322000c1e1100 */
[----:B0-----:R-:W-:Y:S01]  /*55c0*/  IMAD.X R131, R189, 0x1, R101, P1 ;  /* 0x00000001bd837824 */ /* 0x001fe200008e0665 */
[----:B-1----:R-:W-:Y:S02]  /*55d0*/  PRMT R132, RZ, 0x7610, R132 ;  /* 0x00007610ff847816 */ /* 0x002fe40000000084 */
[----:B------:R0:W-:Y:S04]  /*55e0*/  STS.U8 [R137+UR16+0x6], R127 ;  /* 0x0000067f89007988 */ /* 0x0001e80008000010 */
[----:B------:R1:W4:Y:S01]  /*55f0*/  @!P0 LDG.E.U8 R132, desc[UR18][R130.64] ;  /* 0x0000001282848981 */ /* 0x000322000c1e1100 */
[----:B0-----:R-:W-:-:S02]  /*5600*/  PRMT R127, RZ, 0x7610, R127 ;  /* 0x00007610ff7f7816 */ /* 0x001fc4000000007f */
[----:B-1----:R-:W-:-:S05]  /*5610*/  IADD3 R130, P1, R3, R12, RZ ;  /* 0x0000000c03827210 */ /* 0x002fca0007f3e0ff */
        /* <DEDUP_REMOVED lines=15> */
[----:B------:R-:W-:Y:S01]  /*5710*/  IMAD.X R123, R189, 0x1, R64, P1 ;  /* 0x00000001bd7b7824 */ /* 0x000fe200008e0640 */
[----:B------:R0:W-:Y:S04]  /*5720*/  STS.U8 [R137+UR16+0xe], R129 ;  /* 0x00000e8189007988 */ /* 0x0001e80008000010 */
[----:B------:R1:W4:Y:S01]  /*5730*/  @!P0 LDG.E.U8 R115, desc[UR18][R122.64] ;  /* 0x000000127a738981 */ /* 0x000322000c1e1100 */
[----:B0-----:R-:W-:Y:S02]  /*5740*/  PRMT R129, RZ, 0x7610, R129 ;  /* 0x00007610ff817816 */ /* 0x001fe40000000081 */
[----:B-1----:R-:W-:-:S05]  /*5750*/  IADD3 R122, P1, R3, R19, RZ ;  /* 0x00000013037a7210 */ /* 0x002fca0007f3e0ff */
[----:B------:R-:W-:Y:S01]  /*5760*/  IMAD.X R123, R189, 0x1, R66, P1 ;  /* 0x00000001bd7b7824 */ /* 0x000fe200008e0642 */
[----:B------:R-:W-:-:S04]  /*5770*/  LOP3.LUT R137, R200, 0x20, RZ, 0x3c, !PT ;  /* 0x00000020c8897812 */ /* 0x000fc800078e3cff */
[----:B------:R0:W4:Y:S04]  /*5780*/  @!P0 LDG.E.U8 R129, desc[UR18][R122.64] ;  /* 0x000000127a818981 */ /* 0x000128000c1e1100 */
[----:B------:R1:W-:Y:S01]  /*5790*/  STS.U8 [R137+UR16], R120 ;  /* 0x0000007889007988 */ /* 0x0003e20008000010 */
[----:B0-----:R-:W-:Y:S02]  /*57a0*/  IADD3 R122, P1, R3, R21, RZ ;  /* 0x00000015037a7210 */ /* 0x001fe40007f3e0ff */
[----:B-1----:R-:W-:-:S03]  /*57b0*/  PRMT R120, RZ, 0x7610, R120 ;  /* 0x00007610ff787816 */ /* 0x002fc60000000078 */
[----:B------:R-:W-:Y:S01]  /*57c0*/  IMAD.X R123, R189, 0x1, R68, P1 ;  /* 0x00000001bd7b7824 */ /* 0x000fe200008e0644 */
[----:B------:R0:W-:Y:S04]  /*57d0*/  STS.U8 [R137+UR16+0x2], R126 ;  /* 0x0000027e89007988 */ /* 0x0001e80008000010 */
[----:B------:R1:W4:Y:S01]  /*57e0*/  @!P0 LDG.E.U8 R120, desc[UR18][R122.64] ;  /* 0x000000127a788981 */ /* 0x000322000c1e1100 */
[----:B0-----:R-:W-:Y:S02]  /*57f0*/  PRMT R126, RZ, 0x7610, R126 ;  /* 0x00007610ff7e7816 */ /* 0x001fe4000000007e */
[----:B-1----:R-:W-:-:S05]  /*5800*/  IADD3 R122, P1, R3, R23, RZ ;  /* 0x00000017037a7210 */ /* 0x002fca0007f3e0ff */
[----:B------:R-:W-:-:S05]  /*5810*/  IMAD.X R123, R189, 0x1, R70, P1 ;  /* 0x00000001bd7b7824 */ /* 0x000fca00008e0646 */
[----:B------:R0:W4:Y:S01]  /*5820*/  @!P0 LDG.E.U8 R126, desc[UR18][R122.64] ;  /* 0x000000127a7e8981 */ /* 0x000122000c1e1100 */
[----:B------:R-:W-:Y:S02]  /*5830*/  PRMT R131, RZ, 0x7610, R131 ;  /* 0x00007610ff837816 */ /* 0x000fe40000000083 */
[----:B0-----:R-:W-:-:S05]  /*5840*/  IADD3 R122, P1, R3, R57, RZ ;  /* 0x00000039037a7210 */ /* 0x001fca0007f3e0ff */
        /* <DEDUP_REMOVED lines=10> */
[----:B-1----:R-:W-:-:S06]  /*58f0*/  PRMT R122, RZ, 0x7610, R122 ;  /* 0x00007610ff7a7816 */ /* 0x002fcc000000007a */
        /* <DEDUP_REMOVED lines=11> */
[----:B------:R-:W-:Y:S02]  /*59b0*/  PRMT R119, RZ, 0x7610, R119 ;  /* 0x00007610ff777816 */ /* 0x000fe40000000077 */
[----:B0-----:R-:W-:-:S05]  /*59c0*/  IADD3 R116, P1, R3, R67, RZ ;  /* 0x0000004303747210 */ /* 0x001fca0007f3e0ff */
[----:B------:R-:W-:Y:S01]  /*59d0*/  IMAD.X R117, R189, 0x1, R82, P1 ;  /* 0x00000001bd757824 */ /* 0x000fe200008e0652 */
[----:B------:R0:W-:Y:S04]  /*59e0*/  STS.U8 [R137+UR16+0xa], R125 ;  /* 0x00000a7d89007988 */ /* 0x0001e80008000010 */
[----:B------:R1:W4:Y:S01]  /*59f0*/  @!P0 LDG.E.U8 R119, desc[UR18][R116.64] ;  /* 0x0000001274778981 */ /* 0x000322000c1e1100 */
[----:B0-----:R-:W-:Y:S02]  /*5a00*/  PRMT R125, RZ, 0x7610, R125 ;  /* 0x00007610ff7d7816 */ /* 0x001fe4000000007d */
[----:B-1----:R-:W-:Y:S01]  /*5a10*/  IADD3 R116, P1, R3, R69, RZ ;  /* 0x0000004503747210 */ /* 0x002fe20007f3e0ff */
[----:B------:R0:W-:Y:S04]  /*5a20*/  STS.U8 [R137+UR16+0xe], R124 ;  /* 0x00000e7c89007988 */ /* 0x0001e80008000010 */
[----:B------:R-:W-:-:S05]  /*5a30*/  IMAD.X R117, R189, 0x1, R84, P1 ;  /* 0x00000001bd757824 */ /* 0x000fca00008e0654 */
[----:B------:R1:W4:Y:S01]  /*5a40*/  @!P0 LDG.E.U8 R125, desc[UR18][R116.64] ;  /* 0x00000012747d8981 */ /* 0x000322000c1e1100 */
[----:B0-----:R-:W-:-:S05]  /*5a50*/  LOP3.LUT R124, R200, 0x30, RZ, 0x3c, !PT ;  /* 0x00000030c87c7812 */ /* 0x001fca00078e3cff */
[----:B------:R0:W-:Y:S01]  /*5a60*/  STS.U8 [R124+UR16], R128 ;  /* 0x000000807c007988 */ /* 0x0001e20008000010 */
[----:B-1----:R-:W-:-:S05]  /*5a70*/  IADD3 R116, P1, R3, R8, RZ ;  /* 0x0000000803747210 */ /* 0x002fca0007f3e0ff */
[----:B------:R-:W-:Y:S01]  /*5a80*/  IMAD.X R117, R189, 0x1, R18, P1 ;  /* 0x00000001bd757824 */ /* 0x000fe200008e0612 */
[----:B0-----:R-:W-:Y:S01]  /*5a90*/  PRMT R128, RZ, 0x7610, R128 ;  /* 0x00007610ff807816 */ /* 0x001fe20000000080 */
[----:B------:R0:W-:Y:S05]  /*5aa0*/  STS.U8 [R124+UR16+0x4], R121 ;  /* 0x000004797c007988 */ /* 0x0001ea0008000010 */
        /* <DEDUP_REMOVED lines=8> */
[----:B------:R0:W4:Y:S04]  /*5b30*/  @!P0 LDG.E.U8 R137, desc[UR18][R116.64] ;  /* 0x0000001274898981 */ /* 0x000128000c1e1100 */
[----:B------:R1:W-:Y:S02]  /*5b40*/  STS.U8 [R124+UR16+0x2], R171 ;  /* 0x000002ab7c007988 */ /* 0x0003e40008000010 */
[----:B-1----:R-:W0:Y:S01]  /*5b50*/  S2R R171, SR_TID.X ;  /* 0x0000000000ab7919 */ /* 0x002e220000002100 */
[----:B------:R-:W-:Y:S01]  /*5b60*/  LOP3.LUT R200, R200, 0x40, RZ, 0x3c, !PT ;  /* 0x00000040c8c87812 */ /* 0x000fe200078e3cff */
[----:B------:R-:W-:Y:S04]  /*5b70*/  STS.U8 [R124+UR16+0x6], R173 ;  /* 0x000006ad7c007988 */ /* 0x000fe80008000010 */
[----:B------:R-:W-:Y:S01]  /*5b80*/  STS.U8 [R124+UR16+0x8], R145 ;  /* 0x000008917c007988 */ /* 0x000fe20008000010 */
[----:B0-----:R-:W-:-:S05]  /*5b90*/  IMAD.SHL.U32 R116, R171, 0x10, RZ ;  /* 0x00000010ab747824 */ /* 0x001fca00078e00ff */
[----:B------:R-:W-:-:S05]  /*5ba0*/  LOP3.LUT R116, R116, 0x70, RZ, 0xc0, !PT ;  /* 0x0000007074747812 */ /* 0x000fca00078ec0ff */
[----:B------:R-:W-:-:S05]  /*5bb0*/  IMAD R116, R2, 0x80, R116 ;  /* 0x0000008002747824 */ /* 0x000fca00078e0274 */
[----:B------:R-:W-:Y:S01]  /*5bc0*/  LOP3.LUT R116, R116, R0, RZ, 0xfc, !PT ;  /* 0x0000000074747212 */ /* 0x000fe200078efcff */
[----:B------:R-:W-:Y:S01]  /*5bd0*/  STS.U8 [R124+UR16+0xa], R146 ;  /* 0x00000a927c007988 */ /* 0x000fe20008000010 */
[----:B------:R-:W-:Y:S02]  /*5be0*/  LOP3.LUT P0, RZ, R171, 0x80, RZ, 0xc0, !PT ;  /* 0x00000080abff7812 */ /* 0x000fe4000780c0ff */
[C---:B------:R-:W-:Y:S01]  /*5bf0*/  LOP3.LUT R117, R116.reuse, 0x50, RZ, 0x3c, !PT ;  /* 0x0000005074757812 */ /* 0x040fe200078e3cff */
[----:B------:R-:W-:Y:S04]  /*5c00*/  STS.U8 [R124+UR16+0xc], R148 ;  /* 0x00000c947c007988 */ /* 0x000fe80008000010 */
[----:B------:R0:W-:Y:S04]  /*5c10*/  STS.U8 [R124+UR16+0xe], R147 ;  /* 0x00000e937c007988 */ /* 0x0001e80008000010 */
[----:B------:R-:W-:Y:S04]  /*5c20*/  STS.U8 [R200+UR16], R149 ;  /* 0x00000095c8007988 */ /* 0x000fe80008000010 */
[----:B------:R-:W-:Y:S04]  /*5c30*/  STS.U8 [R200+UR16+0x2], R150 ;  /* 0x00000296c8007988 */ /* 0x000fe80008000010 */
[----:B------:R-:W-:Y:S01]  /*5c40*/  STS.U8 [R200+UR16+0x4], R152 ;  /* 0x00000498c8007988 */ /* 0x000fe20008000010 */
[----:B0-----:R-:W-:-:S03]  /*5c50*/  LOP3.LUT R124, R116, 0x60, RZ, 0x3c, !PT ;  /* 0x00000060747c7812 */ /* 0x001fc600078e3cff */
[----:B------:R-:W-:Y:S04]  /*5c60*/  STS.U8 [R200+UR16+0x6], R151 ;  /* 0x00000697c8007988 */ /* 0x000fe80008000010 */
[----:B------:R-:W-:Y:S04]  /*5c70*/  STS.U8 [R200+UR16+0x8], R153 ;  /* 0x00000899c8007988 */ /* 0x000fe80008000010 */
[----:B------:R-:W-:Y:S04]  /*5c80*/  STS.U8 [R200+UR16+0xa], R154 ;  /* 0x00000a9ac8007988 */ /* 0x000fe80008000010 */
[----:B-----5:R-:W-:Y:S04]  /*5c90*/  STS.U8 [R200+UR16+0xc], R156 ;  /* 0x00000c9cc8007988 */ /* 0x020fe80008000010 */
[----:B------:R-:W-:Y:S01]  /*5ca0*/  STS.U8 [R200+UR16+0xe], R155 ;  /* 0x00000e9bc8007988 */ /* 0x000fe20008000010 */
[----:B------:R-:W-:-:S03]  /*5cb0*/  LOP3.LUT R116, R116, 0x70, RZ, 0x3c, !PT ;  /* 0x0000007074747812 */ /* 0x000fc600078e3cff */
[----:B--2---:R-:W-:Y:S04]  /*5cc0*/  STS.U8 [R117+UR16], R158 ;  /* 0x0000009e75007988 */ /* 0x004fe80008000010 */
[----:B------:R-:W-:Y:S04]  /*5cd0*/  STS.U8 [R117+UR16+0x2], R157 ;  /* 0x0000029d75007988 */ /* 0x000fe80008000010 */
[----:B---3--:R-:W-:Y:S04]  /*5ce0*/  STS.U8 [R117+UR16+0x4], R159 ;  /* 0x0000049f75007988 */ /* 0x008fe80008000010 */
[----:B------:R-:W-:Y:S04]  /*5cf0*/  STS.U8 [R117+UR16+0x6], R160 ;  /* 0x000006a075007988 */ /* 0x000fe80008000010 */
[----:B------:R-:W-:Y:S04]  /*5d00*/  STS.U8 [R117+UR16+0x8], R162 ;  /* 0x000008a275007988 */ /* 0x000fe80008000010 */
[----:B------:R-:W-:Y:S04]  /*5d10*/  STS.U8 [R117+UR16+0xa], R161 ;  /* 0x00000aa175007988 */ /* 0x000fe80008000010 */
[----:B------:R-:W-:Y:S04]  /*5d20*/  STS.U8 [R117+UR16+0xc], R163 ;  /* 0x00000ca375007988 */ /* 0x000fe80008000010 */
[----:B------:R0:W-:Y:S04]  /*5d30*/  STS.U8 [R117+UR16+0xe], R164 ;  /* 0x00000ea475007988 */ /* 0x0001e80008000010 */
[----:B------:R-:W-:Y:S01]  /*5d40*/  STS.U8 [R124+UR16], R142 ;  /* 0x0000008e7c007988 */ /* 0x000fe20008000010 */
[----:B0-----:R-:W-:-:S03]  /*5d50*/  SEL R117, RZ, 0x90, !P0 ;  /* 0x00000090ff757807 */ /* 0x001fc60004000000 */
[----:B------:R-:W-:Y:S01]  /*5d60*/  STS.U8 [R124+UR16+0x2], R143 ;  /* 0x0000028f7c007988 */ /* 0x000fe20008000010 */
[----:B------:R-:W-:-:S03]  /*5d70*/  LOP3.LUT R117, R117, 0x7f, R171, 0x78, !PT ;  /* 0x0000007f75757812 */ /* 0x000fc600078e78ab */
[----:B------:R-:W-:Y:S04]  /*5d80*/  STS.U8 [R124+UR16+0x4], R165 ;  /* 0x000004a57c007988 */ /* 0x000fe80008000010 */
[----:B------:R-:W-:Y:S04]  /*5d90*/  STS.U8 [R124+UR16+0x6], R166 ;  /* 0x000006a67c007988 */ /* 0x000fe80008000010 */
[----:B------:R-:W-:Y:S04]  /*5da0*/  STS.U8 [R124+UR16+0x8], R167 ;  /* 0x000008a77c007988 */ /* 0x000fe80008000010 */
[----:B------:R-:W-:Y:S04]  /*5db0*/  STS.U8 [R124+UR16+0xa], R168 ;  /* 0x00000aa87c007988 */ /* 0x000fe80008000010 */
[----:B------:R-:W-:Y:S04]  /*5dc0*/  STS.U8 [R124+UR16+0xc], R170 ;  /* 0x00000caa7c007988 */ /* 0x000fe80008000010 */
[----:B------:R0:W-:Y:S04]  /*5dd0*/  STS.U8 [R124+UR16+0xe], R172 ;  /* 0x00000eac7c007988 */ /* 0x0001e80008000010 */
[----:B------:R-:W-:Y:S04]  /*5de0*/  STS.U8 [R116+UR16], R174 ;  /* 0x000000ae74007988 */ /* 0x000fe80008000010 */
[----:B------:R-:W-:Y:S01]  /*5df0*/  STS.U8 [R116+UR16+0x2], R176 ;  /* 0x000002b074007988 */ /* 0x000fe20008000010 */
[----:B------:R-:W-:Y:S01]  /*5e00*/  USHF.L.U32 UR4, UR24, 0x7, URZ ;  /* 0x0000000718047899 */ /* 0x000fe2000800063f */
[----:B------:R-:W-:-:S02]  /*5e10*/  UMOV UR15, 0x40000040 ;  /* 0x40000040000f7882 */ /* 0x000fc40000000000 */
[----:B------:R-:W-:Y:S01]  /*5e20*/  STS.U8 [R116+UR16+0x4], R178 ;  /* 0x000004b274007988 */ /* 0x000fe20008000010 */
[----:B------:R-:W-:Y:S01]  /*5e30*/  UMOV UR13, 0x40000040 ;  /* 0x40000040000d7882 */ /* 0x000fe20000000000 */
[----:B------:R-:W-:Y:S01]  /*5e40*/  IADD3 R11, P5, R11, UR25, RZ ;  /* 0x000000190b0b7c10 */ /* 0x000fe2000ffbe0ff */
[----:B0-----:R-:W0:Y:S01]  /*5e50*/  LDC R124, c[0x0][0x238] ;  /* 0x00008e00ff7c7b82 */ /* 0x001e220000000800 */
[----:B------:R-:W-:Y:S04]  /*5e60*/  STS.U8 [R116+UR16+0x6], R180 ;  /* 0x000006b474007988 */ /* 0x000fe80008000010 */
[----:B------:R-:W-:Y:S04]  /*5e70*/  STS.U8 [R116+UR16+0x8], R182 ;  /* 0x000008b674007988 */ /* 0x000fe80008000010 */
[----:B------:R-:W-:Y:S04]  /*5e80*/  STS.U8 [R116+UR16+0xa], R184 ;  /* 0x00000ab874007988 */ /* 0x000fe80008000010 */
[----:B------:R-:W-:Y:S04]  /*5e90*/  STS.U8 [R116+UR16+0xc], R186 ;  /* 0x00000cba74007988 */ /* 0x000fe80008000010 */
[----:B------:R1:W-:Y:S04]  /*5ea0*/  STS.U8 [R116+UR16+0xe], R188 ;  /* 0x00000ebc74007988 */ /* 0x0003e80008000010 */
[----:B------:R-:W-:Y:S01]  /*5eb0*/  STS.U8 [R117+UR16+0x5c00], R190 ;  /* 0x005c00be75007988 */ /* 0x000fe20008000010 */
[----:B-1----:R-:W-:-:S03]  /*5ec0*/  LOP3.LUT R116, R117, 0x20, RZ, 0x3c, !PT ;  /* 0x0000002075747812 */ /* 0x002fc600078e3cff */
[----:B------:R-:W-:Y:S04]  /*5ed0*/  STS.U8 [R117+UR16+0x4800], R144 ;  /* 0x0048009075007988 */ /* 0x000fe80008000010 */
[----:B------:R-:W-:Y:S04]  /*5ee0*/  STS.U8 [R117+UR16+0x4400], R139 ;  /* 0x0044008b75007988 */ /* 0x000fe80008000010 */
[----:B----4-:R-:W-:Y:S04]  /*5ef0*/  STS.U8 [R117+UR16+0x4000], R132 ;  /* 0x0040008475007988 */ /* 0x010fe80008000010 */
[----:B------:R-:W-:Y:S04]  /*5f00*/  STS.U8 [R117+UR16+0x5800], R133 ;  /* 0x0058008575007988 */ /* 0x000fe80008000010 */
[----:B------:R-:W-:Y:S04]  /*5f10*/  STS.U8 [R117+UR16+0x5400], R120 ;  /* 0x0054007875007988 */ /* 0x000fe80008000010 */
[----:B------:R-:W-:Y:S04]  /*5f20*/  STS.U8 [R117+UR16+0x5000], R122 ;  /* 0x0050007a75007988 */ /* 0x000fe80008000010 */
[----:B------:R-:W-:Y:S04]  /*5f30*/  STS.U8 [R117+UR16+0x4c00], R125 ;  /* 0x004c007d75007988 */ /* 0x000fe80008000010 */
[----:B------:R1:W-:Y:S04]  /*5f40*/  STS.U8 [R116+UR16+0x4d00], R119 ;  /* 0x004d007774007988 */ /* 0x0003e80008000010 */
[----:B------:R2:W-:Y:S01]  /*5f50*/  STS.U8 [R116+UR16+0x4100], R135 ;  /* 0x0041008774007988 */ /* 0x0005e20008000010 */
[----:B-1----:R-:W-:-:S02]  /*5f60*/  LOP3.LUT R119, R117, 0x40, RZ, 0x3c, !PT ;  /* 0x0000004075777812 */ /* 0x002fc400078e3cff */
[----:B------:R-:W-:Y:S01]  /*5f70*/  LOP3.LUT R117, R117, 0x60, RZ, 0x3c, !PT ;  /* 0x0000006075757812 */ /* 0x000fe200078e3cff */
[----:B------:R2:W-:Y:S04]  /*5f80*/  STS.U8 [R116+UR16+0x4500], R138 ;  /* 0x0045008a74007988 */ /* 0x0005e80008000010 */
        /* <DEDUP_REMOVED lines=20> */
[----:B------:R2:W-:Y:S01]  /*60d0*/  STS.U8 [R117+UR16+0x5f00], R137 ;  /* 0x005f008975007988 */ /* 0x0005e20008000010 */
[----:B------:R1:W-:Y:S06]  /*60e0*/  MEMBAR.ALL.CTA ;  /* 0x0000000000007992 */ /* 0x0003ec0000008000 */
[----:B-1----:R-:W1:Y:S01]  /*60f0*/  FENCE.VIEW.ASYNC.S ;  /* 0x00000000000073c6 */ /* 0x002e620000000000 */
[----:B------:R-:W-:-:S04]  /*6100*/  ULOP3.LUT UR4, UR4, 0x200, URZ, 0xc0, !UPT ;  /* 0x0000020004047892 */ /* 0x000fc8000f8ec03f */
[----:B------:R-:W-:Y:S01]  /*6110*/  ULEA.HI UR4, UR16, UR4, URZ, 0x1c ;  /* 0x0000000410047291 */ /* 0x000fe2000f8fe03f */
[----:B-1----:R-:W-:Y:S03]  /*6120*/  BAR.SYNC.DEFER_BLOCKING 0x0 ;  /* 0x0000000000007b1d */ /* 0x002fe60000010000 */
[----:B------:R-:W-:-:S03]  /*6130*/  ULOP3.LUT UR12, UR4, 0x3fff, URZ, 0xc0, !UPT ;  /* 0x00003fff040c7892 */ /* 0x000fc6000f8ec03f */
[----:B------:R-:W-:-:S06]  /*6140*/  WARPGROUP.ARRIVE ;  /* 0x00000000000079c5 */ /* 0x000fcc0000000000 */
[----:B------:R-:W-:Y:S01]  /*6150*/  QGMMA.64x64x32.F32.E4M3.E4M3 R24, gdesc[UR12], R24 ;  /* 0x00e000000c1879f3 */ /* 0x000fe20008700818 */
[----:B------:R-:W-:Y:S01]  /*6160*/  UIADD3 UR12, UP0, UR12, 0x2, URZ ;  /* 0x000000020c0c7890 */ /* 0x000fe2000ff1e03f */
[----:B------:R-:W-:-:S03]  /*6170*/  UMOV UR4, URZ ;  /* 0x0000003f00047c82 */ /* 0x000fc60008000000 */
[----:B------:R-:W-:-:S03]  /*6180*/  UIADD3.X UR5, UR4, 0x40000040, URZ, UP0, !UPT ;  /* 0x4000004004057890 */ /* 0x000fc600087fe43f */
[----:B------:R-:W-:-:S06]  /*6190*/  UMOV UR4, UR12 ;  /* 0x0000000c00047c82 */ /* 0x000fcc0008000000 */
[----:B------:R-:W-:Y:S01]  /*61a0*/  QGMMA.64x64x32.F32.E4M3.E4M3 R24, gdesc[UR4], R24 ;  /* 0x00e00000041879f3 */ /* 0x000fe20008700818 */
[----:B------:R-:W-:Y:S02]  /*61b0*/  UIADD3.64 UR20, UR4, 0x2, URZ ;  /* 0x0000000204147897 */ /* 0x000fe4000fffe03f */
[----:B------:R-:W-:-:S07]  /*61c0*/  UIADD3.64 UR8, UR4, 0x4, URZ ;  /* 0x0000000404087897 */ /* 0x000fce000fffe03f */
[----:B------:R-:W-:Y:S01]  /*61d0*/  QGMMA.64x64x32.F32.E4M3.E4M3 R24, gdesc[UR20], R24 ;  /* 0x00e00000141879f3 */ /* 0x000fe20008700818 */
[----:B------:R-:W-:Y:S02]  /*61e0*/  USHF.R.S32.HI UR4, URZ, 0x1f, UR25 ;  /* 0x0000001f3f047899 */ /* 0x000fe40008011419 */
[----:B------:R-:W-:-:S04]  /*61f0*/  IADD3 R4, P0, R4, UR25, RZ ;  /* 0x0000001904047c10 */ /* 0x000fc8000ff1e0ff */
[----:B------:R-:W-:Y:S02]  /*6200*/  IADD3.X R56, R56, UR4, RZ, P5, !PT ;  /* 0x0000000438387c10 */ /* 0x000fe4000affe4ff */
[----:B------:R-:W-:Y:S02]  /*6210*/  IADD3 R23, P5, R23, UR25, RZ ;  /* 0x0000001917177c10 */ /* 0x000fe4000ffbe0ff */
[----:B------:R-:W-:Y:S02]  /*6220*/  IADD3 R7, P1, R7, UR25, RZ ;  /* 0x0000001907077c10 */ /* 0x000fe4000ff3e0ff */
[----:B------:R-:W-:Y:S02]  /*6230*/  IADD3 R8, P2, R8, UR25, RZ ;  /* 0x0000001908087c10 */ /* 0x000fe4000ff5e0ff */
[----:B------:R-:W-:Y:S02]  /*6240*/  IADD3 R9, P3, R9, UR25, RZ ;  /* 0x0000001909097c10 */ /* 0x000fe4000ff7e0ff */
[----:B------:R-:W-:-:S02]  /*6250*/  IADD3.X R70, R70, UR4, RZ, P5, !PT ;  /* 0x0000000446467c10 */ /* 0x000fc4000affe4ff */
[----:B------:R-:W-:Y:S02]  /*6260*/  IADD3 R69, P5, R69, UR25, RZ ;  /* 0x0000001945457c10 */ /* 0x000fe4000ffbe0ff */
[----:B------:R-:W-:Y:S01]  /*6270*/  IADD3 R10, P4, R10, UR25, RZ ;  /* 0x000000190a0a7c10 */ /* 0x000fe2000ff9e0ff */
[----:B------:R-:W-:Y:S01]  /*6280*/  QGMMA.64x64x32.F32.E4M3.E4M3 R24, gdesc[UR8], R24, gsb0 ;  /* 0x00e00000081879f3 */ /* 0x000fe20008000818 */
[----:B------:R-:W-:Y:S02]  /*6290*/  IADD3.X R14, R14, UR4, RZ, P0, !PT ;  /* 0x000000040e0e7c10 */ /* 0x000fe400087fe4ff */
[----:B------:R-:W-:Y:S02]  /*62a0*/  IADD3.X R16, R16, UR4, RZ, P1, !PT ;  /* 0x0000000410107c10 */ /* 0x000fe40008ffe4ff */
[----:B------:R-:W-:Y:S02]  /*62b0*/  IADD3.X R18, R18, UR4, RZ, P2, !PT ;  /* 0x0000000412127c10 */ /* 0x000fe400097fe4ff */
[----:B------:R-:W-:-:S02]  /*62c0*/  IADD3.X R20, R20, UR4, RZ, P3, !PT ;  /* 0x0000000414147c10 */ /* 0x000fc40009ffe4ff */
[----:B------:R-:W-:Y:S02]  /*62d0*/  IADD3 R12, P6, R12, UR25, RZ ;  /* 0x000000190c0c7c10 */ /* 0x000fe4000ffde0ff */
[----:B------:R-:W-:Y:S02]  /*62e0*/  IADD3 R13, P0, R13, UR25, RZ ;  /* 0x000000190d0d7c10 */ /* 0x000fe4000ff1e0ff */
[----:B------:R-:W-:Y:S02]  /*62f0*/  IADD3 R15, P1, R15, UR25, RZ ;  /* 0x000000190f0f7c10 */ /* 0x000fe4000ff3e0ff */
[----:B------:R-:W-:Y:S02]  /*6300*/  IADD3 R17, P2, R17, UR25, RZ ;  /* 0x0000001911117c10 */ /* 0x000fe4000ff5e0ff */
[----:B------:R-:W-:Y:S01]  /*6310*/  IADD3 R19, P3, R19, UR25, RZ ;  /* 0x0000001913137c10 */ /* 0x000fe2000ff7e0ff */
[----:B------:R-:W-:Y:S01]  /*6320*/  VIADD R6, R6, 0xffffffff ;  /* 0xffffffff06067836 */ /* 0x000fe20000000000 */
[----:B------:R-:W-:-:S02]  /*6330*/  IADD3.X R84, R84, UR4, RZ, P5, !PT ;  /* 0x0000000454547c10 */ /* 0x000fc4000affe4ff */
[----:B------:R-:W-:Y:S02]  /*6340*/  IADD3.X R22, R22, UR4, RZ, P4, !PT ;  /* 0x0000000416167c10 */ /* 0x000fe4000a7fe4ff */
[----:B------:R-:W-:Y:S02]  /*6350*/  IADD3 R83, P5, R83, UR25, RZ ;  /* 0x0000001953537c10 */ /* 0x000fe4000ffbe0ff */
[----:B------:R-:W-:Y:S02]  /*6360*/  IADD3 R21, P4, R21, UR25, RZ ;  /* 0x0000001915157c10 */ /* 0x000fe4000ff9e0ff */
[----:B------:R-:W-:Y:S02]  /*6370*/  IADD3.X R58, R58, UR4, RZ, P6, !PT ;  /* 0x000000043a3a7c10 */ /* 0x000fe4000b7fe4ff */
[----:B------:R-:W-:Y:S02]  /*6380*/  IADD3.X R60, R60, UR4, RZ, P0, !PT ;  /* 0x000000043c3c7c10 */ /* 0x000fe400087fe4ff */
[----:B------:R-:W-:-:S02]  /*6390*/  IADD3.X R62, R62, UR4, RZ, P1, !PT ;  /* 0x000000043e3e7c10 */ /* 0x000fc40008ffe4ff */
[----:B------:R-:W-:Y:S02]  /*63a0*/  IADD3.X R64, R64, UR4, RZ, P2, !PT ;  /* 0x0000000440407c10 */ /* 0x000fe400097fe4ff */
[----:B------:R-:W-:Y:S02]  /*63b0*/  IADD3.X R66, R66, UR4, RZ, P3, !PT ;  /* 0x0000000442427c10 */ /* 0x000fe40009ffe4ff */
[----:B------:R-:W-:Y:S02]  /*63c0*/  IADD3 R57, P6, R57, UR25, RZ ;  /* 0x0000001939397c10 */ /* 0x000fe4000ffde0ff */
[----:B------:R-:W-:Y:S02]  /*63d0*/  IADD3 R59, P0, R59, UR25, RZ ;  /* 0x000000193b3b7c10 */ /* 0x000fe4000ff1e0ff */
[----:B------:R-:W-:Y:S02]  /*63e0*/  IADD3 R61, P1, R61, UR25, RZ ;  /* 0x000000193d3d7c10 */ /* 0x000fe4000ff3e0ff */
[----:B------:R-:W-:-:S02]  /*63f0*/  IADD3 R63, P2, R63, UR25, RZ ;  /* 0x000000193f3f7c10 */ /* 0x000fc4000ff5e0ff */
[----:B------:R-:W-:Y:S02]  /*6400*/  IADD3 R65, P3, R65, UR25, RZ ;  /* 0x0000001941417c10 */ /* 0x000fe4000ff7e0ff */
[----:B------:R-:W-:Y:S02]  /*6410*/  IADD3.X R5, R5, UR4, RZ, P5, !PT ;  /* 0x0000000405057c10 */ /* 0x000fe4000affe4ff */
[----:B------:R-:W-:Y:S02]  /*6420*/  IADD3.X R68, R68, UR4, RZ, P4, !PT ;  /* 0x0000000444447c10 */ /* 0x000fe4000a7fe4ff */
[----:B------:R-:W-:Y:S02]  /*6430*/  ISETP.NE.U32.AND P5, PT, R6, RZ, PT ;  /* 0x000000ff0600720c */ /* 0x000fe40003fa5070 */
[----:B------:R-:W-:Y:S02]  /*6440*/  IADD3 R67, P4, R67, UR25, RZ ;  /* 0x0000001943437c10 */ /* 0x000fe4000ff9e0ff */
[----:B------:R-:W-:-:S02]  /*6450*/  IADD3.X R72, R72, UR4, RZ, P6, !PT ;  /* 0x0000000448487c10 */ /* 0x000fc4000b7fe4ff */
[----:B------:R-:W-:Y:S02]  /*6460*/  IADD3.X R74, R74, UR4, RZ, P0, !PT ;  /* 0x000000044a4a7c10 */ /* 0x000fe400087fe4ff */
[----:B------:R-:W-:Y:S02]  /*6470*/  IADD3.X R76, R76, UR4, RZ, P1, !PT ;  /* 0x000000044c4c7c10 */ /* 0x000fe40008ffe4ff */
[----:B------:R-:W-:Y:S02]  /*6480*/  IADD3.X R78, R78, UR4, RZ, P2, !PT ;  /* 0x000000044e4e7c10 */ /* 0x000fe400097fe4ff */
[----:B------:R-:W-:Y:S02]  /*6490*/  IADD3.X R80, R80, UR4, RZ, P3, !PT ;  /* 0x0000000450507c10 */ /* 0x000fe40009ffe4ff */
[----:B------:R-:W-:Y:S02]  /*64a0*/  IADD3 R71, P6, R71, UR25, RZ ;  /* 0x0000001947477c10 */ /* 0x000fe4000ffde0ff */
[----:B------:R-:W-:-:S02]  /*64b0*/  IADD3 R73, P0, R73, UR25, RZ ;  /* 0x0000001949497c10 */ /* 0x000fc4000ff1e0ff */
[----:B------:R-:W-:Y:S02]  /*64c0*/  IADD3 R75, P1, R75, UR25, RZ ;  /* 0x000000194b4b7c10 */ /* 0x000fe4000ff3e0ff */
[----:B------:R-:W-:Y:S02]  /*64d0*/  IADD3 R77, P2, R77, UR25, RZ ;  /* 0x000000194d4d7c10 */ /* 0x000fe4000ff5e0ff */
[----:B------:R-:W-:Y:S01]  /*64e0*/  IADD3 R79, P3, R79, UR25, RZ ;  /* 0x000000194f4f7c10 */ /* 0x000fe2000ff7e0ff */
[----:B0-----:R-:W-:Y:S01]  /*64f0*/  IMAD.SHL.U32 R124, R124, 0x80, RZ ;  /* 0x000000807c7c7824 */ /* 0x001fe200078e00ff */
[----:B------:R-:W-:Y:S02]  /*6500*/  IADD3.X R82, R82, UR4, RZ, P4, !PT ;  /* 0x0000000452527c10 */ /* 0x000fe4000a7fe4ff */
        /* <DEDUP_REMOVED lines=10> */
[----:B------:R-:W-:Y:S02]  /*65b0*/  IADD3 R93, P3, R93, UR25, RZ ;  /* 0x000000195d5d7c10 */ /* 0x000fe4000ff7e0ff */
[----:B------:R-:W-:Y:S01]  /*65c0*/  IADD3.X R96, R96, UR4, RZ, P4, !PT ;  /* 0x0000000460607c10 */ /* 0x000fe2000a7fe4ff */
[----:B------:R-:W-:Y:S01]  /*65d0*/  UIADD3 UR17, UR17, -0x80, URZ ;  /* 0xffffff8011117890 */ /* 0x000fe2000fffe03f */
[----:B------:R-:W-:Y:S01]  /*65e0*/  IADD3 R95, P4, R124, R95, RZ ;  /* 0x0000005f7c5f7210 */ /* 0x000fe20007f9e0ff */
[----:B------:R-:W-:Y:S02]  /*65f0*/  WARPGROUP.DEPBAR.LE gsb0, 0x0 ;  /* 0x00008000000079c5 */ /* 0x000fe40000010000 */
[----:B------:R-:W-:-:S02]  /*6600*/  IADD3.X R97, R97, UR4, RZ, P6, !PT ;  /* 0x0000000461617c10 */ /* 0x000fc4000b7fe4ff */
[----:B------:R-:W-:Y:S02]  /*6610*/  IADD3.X R98, R98, UR4, RZ, P0, !PT ;  /* 0x0000000462627c10 */ /* 0x000fe400087fe4ff */
[----:B------:R-:W-:Y:S02]  /*6620*/  IADD3.X R99, R99, UR4, RZ, P1, !PT ;  /* 0x0000000463637c10 */ /* 0x000fe40008ffe4ff */
[----:B------:R-:W-:Y:S02]  /*6630*/  IADD3.X R100, R100, UR4, RZ, P2, !PT ;  /* 0x0000000464647c10 */ /* 0x000fe400097fe4ff */
[----:B------:R-:W-:Y:S02]  /*6640*/  IADD3.X R101, R101, UR4, RZ, P3, !PT ;  /* 0x0000000465657c10 */ /* 0x000fe40009ffe4ff */
[----:B------:R-:W-:Y:S01]  /*6650*/  LEA.HI.X.SX32 R102, R124, R102, 0x1, P4 ;  /* 0x000000667c667211 */ /* 0x000fe200020f0eff */
[----:B--2---:R-:W-:Y:S06]  /*6660*/  @P5 BRA `(.L_x_2) ;  /* 0xffffffcc009c5947 */ /* 0x004fec000383ffff */
.L_x_1:
[----:B------:R-:W2:Y:S01]  /*6670*/  LDL.LU R116, [R1+0x58] ;  /* 0x0000580001747983 */ /* 0x000ea20000300800 */
[----:B------:R-:W-:Y:S01]  /*6680*/  F2FP.SATFINITE.E4M3.F32.PACK_AB_MERGE_C R24, R25, R24, RZ ;  /* 0x000000181918723e */ /* 0x000fe200048070ff */
[----:B------:R-:W-:Y:S01]  /*6690*/  ULDC.64 UR6, c[0x0][0x228] ;  /* 0x00008a0000067ab9 */ /* 0x000fe20000000a00 */
[----:B------:R-:W-:Y:S01]  /*66a0*/  F2FP.SATFINITE.E4M3.F32.PACK_AB_MERGE_C R26, R27, R26, RZ ;  /* 0x0000001a1b1a723e */ /* 0x000fe200048070ff */
[----:B------:R-:W3:Y:S01]  /*66b0*/  LDL.LU R10, [R1+0x54] ;  /* 0x00005400010a7983 */ /* 0x000ee20000300800 */
[----:B------:R-:W-:Y:S01]  /*66c0*/  F2FP.SATFINITE.E4M3.F32.PACK_AB_MERGE_C R28, R29, R28, RZ ;  /* 0x0000001c1d1c723e */ /* 0x000fe200048070ff */
[----:B------:R-:W-:Y:S01]  /*66d0*/  ULDC UR4, c[0x0][0x244] ;  /* 0x0000910000047ab9 */ /* 0x000fe20000000800 */
[----:B------:R-:W-:Y:S01]  /*66e0*/  F2FP.SATFINITE.E4M3.F32.PACK_AB_MERGE_C R30, R31, R30, RZ ;  /* 0x0000001e1f1e723e */ /* 0x000fe200048070ff */
[----:B------:R-:W4:Y:S01]  /*66f0*/  LDL.LU R18, [R1+0x50] ;  /* 0x0000500001127983 */ /* 0x000f220000300800 */
[----:B------:R-:W-:Y:S02]  /*6700*/  F2FP.SATFINITE.E4M3.F32.PACK_AB_MERGE_C R32, R33, R32, RZ ;  /* 0x000000202120723e */ /* 0x000fe400048070ff */
[----:B------:R-:W-:Y:S01]  /*6710*/  F2FP.SATFINITE.E4M3.F32.PACK_AB_MERGE_C R34, R35, R34, RZ ;  /* 0x000000222322723e */ /* 0x000fe200048070ff */
[----:B------:R-:W0:Y:S01]  /*6720*/  S2R R115, SR_TID.X ;  /* 0x0000000000737919 */ /* 0x000e220000002100 */
[----:B------:R-:W-:-:S02]  /*6730*/  LOP3.LUT R24, R24, 0xffff, RZ, 0xc0, !PT ;  /* 0x0000ffff18187812 */ /* 0x000fc400078ec0ff */
[----:B------:R-:W-:Y:S01]  /*6740*/  LOP3.LUT R26, R26, 0xffff, RZ, 0xc0, !PT ;  /* 0x0000ffff1a1a7812 */ /* 0x000fe200078ec0ff */
[----:B------:R-:W5:Y:S01]  /*6750*/  LDL.LU R20, [R1+0x4c] ;  /* 0x00004c0001147983 */ /* 0x000f620000300800 */
[----:B------:R-:W-:Y:S02]  /*6760*/  LOP3.LUT R13, R28, 0xffff, RZ, 0xc0, !PT ;  /* 0x0000ffff1c0d7812 */ /* 0x000fe400078ec0ff */
[----:B------:R-:W-:Y:S02]  /*6770*/  LOP3.LUT R32, R32, 0xffff, RZ, 0xc0, !PT ;  /* 0x0000ffff20207812 */ /* 0x000fe400078ec0ff */
[----:B------:R-:W-:Y:S02]  /*6780*/  LOP3.LUT R34, R34, 0xffff, RZ, 0xc0, !PT ;  /* 0x0000ffff22227812 */ /* 0x000fe400078ec0ff */
[----:B------:R-:W-:Y:S02]  /*6790*/  LOP3.LUT R15, R30, 0xffff, RZ, 0xc0, !PT ;  /* 0x0000ffff1e0f7812 */ /* 0x000fe400078ec0ff */
[----:B------:R-:W-:-:S02]  /*67a0*/  PRMT R5, R32, 0x3340, R1 ;  /* 0x0000334020057816 */ /* 0x000fc40000000001 */
[----:B------:R-:W-:Y:S02]  /*67b0*/  PRMT R9, R34, 0x3340, R1 ;  /* 0x0000334022097816 */ /* 0x000fe40000000001 */
[----:B------:R-:W-:Y:S02]  /*67c0*/  F2FP.SATFINITE.E4M3.F32.PACK_AB_MERGE_C R36, R37, R36, RZ ;  /* 0x000000242524723e */ /* 0x000fe400048070ff */
[----:B------:R-:W-:Y:S02]  /*67d0*/  F2FP.SATFINITE.E4M3.F32.PACK_AB_MERGE_C R38, R39, R38, RZ ;  /* 0x000000262726723e */ /* 0x000fe400048070ff */
[----:B------:R-:W-:Y:S02]  /*67e0*/  F2FP.SATFINITE.E4M3.F32.PACK_AB_MERGE_C R40, R41, R40, RZ ;  /* 0x000000282928723e */ /* 0x000fe400048070ff */
[----:B------:R-:W-:Y:S01]  /*67f0*/  F2FP.SATFINITE.E4M3.F32.PACK_AB_MERGE_C R42, R43, R42, RZ ;  /* 0x0000002a2b2a723e */ /* 0x000fe200048070ff */
[----:B0-----:R-:W-:-:S05]  /*6800*/  IMAD.SHL.U32 R0, R115, 0x100, RZ ;  /* 0x0000010073007824 */ /* 0x001fca00078e00ff */
[----:B------:R-:W-:Y:S02]  /*6810*/  LOP3.LUT R0, R0, 0x800, RZ, 0xc0, !PT ;  /* 0x0000080000007812 */ /* 0x000fe400078ec0ff */
[----:B------:R-:W-:Y:S02]  /*6820*/  PRMT R2, R24, 0x3340, R13 ;  /* 0x0000334018027816 */ /* 0x000fe4000000000d */
[----:B------:R-:W-:Y:S02]  /*6830*/  PRMT R4, R26, 0x3340, R15 ;  /* 0x000033401a047816 */ /* 0x000fe4000000000f */
[----:B------:R-:W-:Y:S02]  /*6840*/  PRMT R7, R2, 0x5410, R5 ;  /* 0x0000541002077816 */ /* 0x000fe40000000005 */
[----:B------:R-:W-:Y:S02]  /*6850*/  PRMT R9, R4, 0x5410, R9 ;  /* 0x0000541004097816 */ /* 0x000fe40000000009 */
[----:B------:R-:W-:-:S02]  /*6860*/  SHF.R.U32.HI R2, RZ, 0x8, R26 ;  /* 0x00000008ff027819 */ /* 0x000fc4000001161a */
[----:B------:R-:W-:Y:S02]  /*6870*/  SHF.R.U32.HI R4, RZ, 0x8, R15 ;  /* 0x00000008ff047819 */ /* 0x000fe4000001160f */
[----:B------:R-:W-:Y:S02]  /*6880*/  SHF.R.U32.HI R6, RZ, 0x8, R34 ;  /* 0x00000008ff067819 */ /* 0x000fe40000011622 */
[----:B------:R-:W-:Y:S02]  /*6890*/  SHF.R.U32.HI R5, RZ, 0x8, R32 ;  /* 0x00000008ff057819 */ /* 0x000fe40000011620 */
[----:B------:R-:W-:Y:S02]  /*68a0*/  LOP3.LUT R4, R4, 0xffff, RZ, 0xc0, !PT ;  /* 0x0000ffff04047812 */ /* 0x000fe400078ec0ff */
[----:B------:R-:W-:Y:S02]  /*68b0*/  LOP3.LUT R6, R6, 0xffff, RZ, 0xc0, !PT ;  /* 0x0000ffff06067812 */ /* 0x000fe400078ec0ff */
[----:B------:R-:W-:-:S02]  /*68c0*/  LOP3.LUT R5, R5, 0xffff, RZ, 0xc0, !PT ;  /* 0x0000ffff05057812 */ /* 0x000fc400078ec0ff */
[----:B------:R-:W-:Y:S02]  /*68d0*/  F2FP.SATFINITE.E4M3.F32.PACK_AB_MERGE_C R44, R45, R44, RZ ;  /* 0x0000002c2d2c723e */ /* 0x000fe400048070ff */
[----:B------:R-:W-:Y:S02]  /*68e0*/  F2FP.SATFINITE.E4M3.F32.PACK_AB_MERGE_C R46, R47, R46, RZ ;  /* 0x0000002e2f2e723e */ /* 0x000fe400048070ff */
[----:B------:R-:W-:Y:S02]  /*68f0*/  F2FP.SATFINITE.E4M3.F32.PACK_AB_MERGE_C R48, R49, R48, RZ ;  /* 0x000000303130723e */ /* 0x000fe400048070ff */
[----:B------:R-:W-:Y:S02]  /*6900*/  F2FP.SATFINITE.E4M3.F32.PACK_AB_MERGE_C R50, R51, R50, RZ ;  /* 0x000000323332723e */ /* 0x000fe400048070ff */
[----:B------:R-:W-:Y:S02]  /*6910*/  LOP3.LUT R36, R36, 0xffff, RZ, 0xc0, !PT ;  /* 0x0000ffff24247812 */ /* 0x000fe400078ec0ff */
[----:B------:R-:W-:-:S02]  /*6920*/  PRMT R5, R5, 0x3340, R8 ;  /* 0x0000334005057816 */ /* 0x000fc40000000008 */
[----:B------:R-:W-:Y:S02]  /*6930*/  LOP3.LUT R38, R38, 0xffff, RZ, 0xc0, !PT ;  /* 0x0000ffff26267812 */ /* 0x000fe400078ec0ff */
[----:B------:R-:W-:Y:S02]  /*6940*/  LOP3.LUT R40, R40, 0xffff, RZ, 0xc0, !PT ;  /* 0x0000ffff28287812 */ /* 0x000fe400078ec0ff */
[----:B------:R-:W-:Y:S02]  /*6950*/  LOP3.LUT R42, R42, 0xffff, RZ, 0xc0, !PT ;  /* 0x0000ffff2a2a7812 */ /* 0x000fe400078ec0ff */
[----:B------:R-:W-:Y:S02]  /*6960*/  LOP3.LUT R48, R48, 0xffff, RZ, 0xc0, !PT ;  /* 0x0000ffff30307812 */ /* 0x000fe400078ec0ff */
[----:B------:R-:W-:Y:S02]  /*6970*/  LOP3.LUT R50, R50, 0xffff, RZ, 0xc0, !PT ;  /* 0x0000ffff32327812 */ /* 0x000fe400078ec0ff */
[----:B------:R-:W-:-:S02]  /*6980*/  LOP3.LUT R17, R44, 0xffff, RZ, 0xc0, !PT ;  /* 0x0000ffff2c117812 */ /* 0x000fc400078ec0ff */
[----:B------:R-:W-:Y:S01]  /*6990*/  LOP3.LUT R19, R46, 0xffff, RZ, 0xc0, !PT ;  /* 0x0000ffff2e137812 */ /* 0x000fe200078ec0ff */
[----:B------:R-:W-:Y:S01]  /*69a0*/  BAR.SYNC.DEFER_BLOCKING 0x0 ;  /* 0x0000000000007b1d */ /* 0x000fe20000010000 */
[----:B--2---:R-:W-:Y:S01]  /*69b0*/  IADD3 R3, R0, UR16, R116 ;  /* 0x0000001000037c10 */ /* 0x004fe2000fffe074 */
[----:B------:R-:W-:-:S05]  /*69c0*/  IMAD.SHL.U32 R0, R115, 0x8, RZ ;  /* 0x0000000873007824 */ /* 0x000fca00078e00ff */
[----:B------:R-:W-:-:S05]  /*69d0*/  LOP3.LUT R0, R0, 0x780, RZ, 0xc0, !PT ;  /* 0x0000078000007812 */ /* 0x000fca00078ec0ff */
[----:B------:R-:W-:Y:S01]  /*69e0*/  IMAD.IADD R11, R0, 0x1, R3 ;  /* 0x00000001000b7824 */ /* 0x000fe200078e0203 */
[----:B------:R-:W-:Y:S02]  /*69f0*/  SHF.R.U32.HI R0, RZ, 0x8, R24 ;  /* 0x00000008ff007819 */ /* 0x000fe40000011618 */
[----:B------:R-:W-:Y:S02]  /*6a00*/  SHF.R.U32.HI R3, RZ, 0x8, R13 ;  /* 0x00000008ff037819 */ /* 0x000fe4000001160d */
[----:B------:R-:W-:Y:S02]  /*6a10*/  LOP3.LUT R0, R0, 0xffff, RZ, 0xc0, !PT ;  /* 0x0000ffff00007812 */ /* 0x000fe400078ec0ff */
[----:B------:R-:W-:Y:S02]  /*6a20*/  LOP3.LUT R3, R3, 0xffff, RZ, 0xc0, !PT ;  /* 0x0000ffff03037812 */ /* 0x000fe400078ec0ff */
[----:B------:R-:W-:Y:S02]  /*6a30*/  LOP3.LUT R13, R2, 0xffff, RZ, 0xc0, !PT ;  /* 0x0000ffff020d7812 */ /* 0x000fe400078ec0ff */
[----:B------:R-:W-:-:S02]  /*6a40*/  PRMT R0, R0, 0x3340, R3 ;  /* 0x0000334000007816 */ /* 0x000fc40000000003 */
[----:B------:R-:W-:Y:S02]  /*6a50*/  PRMT R4, R13, 0x3340, R4 ;  /* 0x000033400d047816 */ /* 0x000fe40000000004 */
[----:B------:R-:W-:-:S04]  /*6a60*/  PRMT R3, R6, 0x3340, R1 ;  /* 0x0000334006037816 */ /* 0x000fc80000000001 */
[----:B------:R-:W-:Y:S02]  /*6a70*/  PRMT R3, R4, 0x5410, R3 ;  /* 0x0000541004037816 */ /* 0x000fe40000000003 */
[----:B------:R-:W-:Y:S02]  /*6a80*/  PRMT R4, R7, 0x4210, R36 ;  /* 0x0000421007047816 */ /* 0x000fe40000000024 */
[----:B------:R-:W-:Y:S02]  /*6a90*/  PRMT R5, R0, 0x5410, R5 ;  /* 0x0000541000057816 */ /* 0x000fe40000000005 */
[--C-:B------:R-:W-:Y:S02]  /*6aa0*/  PRMT R6, R9, 0x4210, R38.reuse ;  /* 0x0000421009067816 */ /* 0x100fe40000000026 */
[----:B------:R-:W-:Y:S02]  /*6ab0*/  PRMT R7, R3, 0x5210, R38 ;  /* 0x0000521003077816 */ /* 0x000fe40000000026 */
[----:B------:R-:W-:-:S02]  /*6ac0*/  PRMT R3, R48, 0x3340, R1 ;  /* 0x0000334030037816 */ /* 0x000fc40000000001 */
[----:B------:R-:W-:Y:S02]  /*6ad0*/  PRMT R9, R50, 0x3340, R1 ;  /* 0x0000334032097816 */ /* 0x000fe40000000001 */
[----:B------:R-:W-:Y:S02]  /*6ae0*/  PRMT R0, R40, 0x3340, R17 ;  /* 0x0000334028007816 */ /* 0x000fe40000000011 */
[----:B------:R-:W-:Y:S02]  /*6af0*/  PRMT R2, R42, 0x3340, R19 ;  /* 0x000033402a027816 */ /* 0x000fe40000000013 */
[----:B------:R-:W-:Y:S02]  /*6b00*/  PRMT R13, R0, 0x5410, R3 ;  /* 0x00005410000d7816 */ /* 0x000fe40000000003 */
[----:B------:R-:W-:Y:S02]  /*6b10*/  PRMT R15, R2, 0x5410, R9 ;  /* 0x00005410020f7816 */ /* 0x000fe40000000009 */
[----:B------:R-:W-:-:S02]  /*6b20*/  SHF.R.U32.HI R0, RZ, 0x8, R40 ;  /* 0x00000008ff007819 */ /* 0x000fc40000011628 */
[----:B------:R-:W-:Y:S02]  /*6b30*/  SHF.R.U32.HI R3, RZ, 0x8, R17 ;  /* 0x00000008ff037819 */ /* 0x000fe40000011611 */
[----:B------:R-:W-:Y:S02]  /*6b40*/  SHF.R.U32.HI R9, RZ, 0x8, R48 ;  /* 0x00000008ff097819 */ /* 0x000fe40000011630 */
[----:B------:R-:W-:Y:S02]  /*6b50*/  LOP3.LUT R3, R3, 0xffff, RZ, 0xc0, !PT ;  /* 0x0000ffff03037812 */ /* 0x000fe400078ec0ff */
[----:B------:R-:W-:Y:S02]  /*6b60*/  LOP3.LUT R0, R0, 0xffff, RZ, 0xc0, !PT ;  /* 0x0000ffff00007812 */ /* 0x000fe400078ec0ff */
[----:B------:R-:W-:Y:S02]  /*6b70*/  LOP3.LUT R9, R9, 0xffff, RZ, 0xc0, !PT ;  /* 0x0000ffff09097812 */ /* 0x000fe400078ec0ff */
[----:B------:R-:W-:-:S02]  /*6b80*/  PRMT R0, R0, 0x3340, R3 ;  /* 0x0000334000007816 */ /* 0x000fc40000000003 */
[----:B------:R-:W-:Y:S02]  /*6b90*/  PRMT R9, R9, 0x3340, R12 ;  /* 0x0000334009097816 */ /* 0x000fe4000000000c */
[----:B----4-:R-:W-:Y:S01]  /*6ba0*/  ISETP.GE.AND P0, PT, R18, UR6, PT ;  /* 0x0000000612007c0c */ /* 0x010fe2000bf06270 */
[----:B------:R-:W-:Y:S01]  /*6bb0*/  ULDC UR6, c[0x0][0x248] ;  /* 0x0000920000067ab9 */ /* 0x000fe20000000800 */
[----:B------:R-:W-:Y:S01]  /*6bc0*/  PRMT R9, R0, 0x5410, R9 ;  /* 0x0000541000097816 */ /* 0x000fe20000000009 */
[----:B------:R-:W-:Y:S01]  /*6bd0*/  IMAD R0, R18, UR4, RZ ;  /* 0x0000000412007c24 */ /* 0x000fe2000f8e02ff */
[----:B------:R-:W-:Y:S01]  /*6be0*/  PRMT R5, R5, 0x5210, R36 ;  /* 0x0000521005057816 */ /* 0x000fe20000000024 */
[----:B------:R-:W2:Y:S01]  /*6bf0*/  LDL.LU R18, [R1+0x48] ;  /* 0x0000480001127983 */ /* 0x000ea20000300800 */
[----:B---3--:R-:W-:Y:S01]  /*6c00*/  LOP3.LUT R16, R10, 0xff0, RZ, 0xc0, !PT ;  /* 0x00000ff00a107812 */ /* 0x008fe200078ec0ff */
[----:B------:R-:W-:Y:S02]  /*6c10*/  ULDC.64 UR4, c[0x0][0x220] ;  /* 0x0000880000047ab9 */ /* 0x000fe40000000a00 */
[----:B------:R-:W-:Y:S01]  /*6c20*/  STSM.16.M88.4 [R11], R4 ;  /* 0x000000040b007844 */ /* 0x000fe20000000200 */
[----:B------:R-:W-:Y:S01]  /*6c30*/  BAR.SYNC.DEFER_BLOCKING 0x0 ;  /* 0x0000000000007b1d */ /* 0x000fe20000010000 */
[----:B------:R-:W-:-:S02]  /*6c40*/  SHF.R.U32.HI R2, RZ, 0x8, R42 ;  /* 0x00000008ff027819 */ /* 0x000fc4000001162a */
[----:B------:R-:W-:Y:S02]  /*6c50*/  SHF.R.U32.HI R8, RZ, 0x8, R19 ;  /* 0x00000008ff087819 */ /* 0x000fe40000011613 */
[----:B------:R-:W-:Y:S02]  /*6c60*/  F2FP.SATFINITE.E4M3.F32.PACK_AB_MERGE_C R52, R53, R52, RZ ;  /* 0x000000343534723e */ /* 0x000fe400048070ff */
[----:B------:R-:W-:Y:S02]  /*6c70*/  SHF.R.U32.HI R10, RZ, 0x8, R50 ;  /* 0x00000008ff0a7819 */ /* 0x000fe40000011632 */
[----:B------:R-:W-:Y:S02]  /*6c80*/  LOP3.LUT R8, R8, 0xffff, RZ, 0xc0, !PT ;  /* 0x0000ffff08087812 */ /* 0x000fe400078ec0ff */
[----:B------:R-:W-:Y:S02]  /*6c90*/  LOP3.LUT R17, R2, 0xffff, RZ, 0xc0, !PT ;  /* 0x0000ffff02117812 */ /* 0x000fe400078ec0ff */
[----:B------:R-:W-:-:S02]  /*6ca0*/  LOP3.LUT R10, R10, 0xffff, RZ, 0xc0, !PT ;  /* 0x0000ffff0a0a7812 */ /* 0x000fc400078ec0ff */
[----:B------:R-:W-:Y:S02]  /*6cb0*/  LOP3.LUT R52, R52, 0xffff, RZ, 0xc0, !PT ;  /* 0x0000ffff34347812 */ /* 0x000fe400078ec0ff */
[----:B------:R-:W-:Y:S02]  /*6cc0*/  PRMT R8, R17, 0x3340, R8 ;  /* 0x0000334011087816 */ /* 0x000fe40000000008 */
[----:B------:R-:W-:Y:S02]  /*6cd0*/  PRMT R3, R10, 0x3340, R1 ;  /* 0x000033400a037816 */ /* 0x000fe40000000001 */
[--C-:B------:R-:W-:Y:S01]  /*6ce0*/  PRMT R12, R13, 0x4210, R52.reuse ;  /* 0x000042100d0c7816 */ /* 0x100fe20000000034 */
[----:B------:R-:W0:Y:S01]  /*6cf0*/  LDS.128 R4, [R16+UR16] ;  /* 0x0000001010047984 */ /* 0x000e220008000c00 */
[----:B------:R-:W-:-:S03]  /*6d00*/  PRMT R13, R9, 0x5210, R52 ;  /* 0x00005210090d7816 */ /* 0x000fc60000000034 */
[----:B------:R-:W3:Y:S01]  /*6d10*/  LDL.LU R9, [R1+0x44] ;  /* 0x0000440001097983 */ /* 0x000ee20000300800 */
[----:B------:R-:W-:Y:S02]  /*6d20*/  PRMT R3, R8, 0x5410, R3 ;  /* 0x0000541008037816 */ /* 0x000fe40000000003 */
[----:B------:R-:W-:Y:S01]  /*6d30*/  F2FP.SATFINITE.E4M3.F32.PACK_AB_MERGE_C R54, R55, R54, RZ ;  /* 0x000000363736723e */ /* 0x000fe200048070ff */
[----:B------:R-:W4:Y:S04]  /*6d40*/  LDL.LU R8, [R1+0x40] ;  /* 0x0000400001087983 */ /* 0x000f280000300800 */
[----:B------:R-:W4:Y:S01]  /*6d50*/  LDL.LU R10, [R1+0x3c] ;  /* 0x00003c00010a7983 */ /* 0x000f220000300800 */
[----:B------:R-:W-:Y:S02]  /*6d60*/  LOP3.LUT R54, R54, 0xffff, RZ, 0xc0, !PT ;  /* 0x0000ffff36367812 */ /* 0x000fe400078ec0ff */
[----:B-----5:R-:W-:-:S02]  /*6d70*/  ISETP.LT.AND P4, PT, R20, UR7, !P0 ;  /* 0x0000000714007c0c */ /* 0x020fc4000c781270 */
[--C-:B------:R-:W-:Y:S02]  /*6d80*/  PRMT R14, R15, 0x4210, R54.reuse ;  /* 0x000042100f0e7816 */ /* 0x100fe40000000036 */
[----:B------:R-:W-:Y:S01]  /*6d90*/  PRMT R15, R3, 0x5210, R54 ;  /* 0x00005210030f7816 */ /* 0x000fe20000000036 */
[----:B------:R-:W-:Y:S01]  /*6da0*/  BAR.SYNC.DEFER_BLOCKING 0x0 ;  /* 0x0000000000007b1d */ /* 0x000fe20000010000 */
[----:B------:R-:W-:Y:S01]  /*6db0*/  IMAD R3, R20, UR6, RZ ;  /* 0x0000000614037c24 */ /* 0x000fe2000f8e02ff */
[----:B------:R-:W-:-:S04]  /*6dc0*/  IADD3 R19, P1, R0, UR4, RZ ;  /* 0x0000000400137c10 */ /* 0x000fc8000ff3e0ff */
[----:B------:R-:W5:Y:S01]  /*6dd0*/  LDL.LU R20, [R1+0x38] ;  /* 0x0000380001147983 */ /* 0x000f620000300800 */
[----:B------:R-:W-:-:S03]  /*6de0*/  LEA.HI.X.SX32 R21, R0, UR5, 0x1, P1 ;  /* 0x0000000500157c11 */ /* 0x000fc600088f0eff */
[----:B------:R1:W-:Y:S04]  /*6df0*/  STSM.16.M88.4 [R11], R12 ;  /* 0x0000000c0b007844 */ /* 0x0003e80000000200 */
[----:B-1----:R-:W5:Y:S04]  /*6e00*/  LDL.LU R12, [R1+0x34] ;  /* 0x00003400010c7983 */ /* 0x002f680000300800 */
[----:B------:R-:W5:Y:S01]  /*6e10*/  LDL.LU R56, [R1+0x30] ;  /* 0x0000300001387983 */ /* 0x000f620000300800 */
[C---:B--2---:R-:W-:Y:S01]  /*6e20*/  ISETP.LT.AND P3, PT, R18.reuse, UR7, !P0 ;  /* 0x0000000712007c0c */ /* 0x044fe2000c761270 */
[----:B------:R-:W-:-:S02]  /*6e30*/  IMAD R0, R18, UR6, RZ ;  /* 0x0000000612007c24 */ /* 0x000fc4000f8e02ff */
[----:B------:R-:W2:Y:S01]  /*6e40*/  LDL.LU R18, [R1+0x2c] ;  /* 0x00002c0001127983 */ /* 0x000ea20000300800 */
[----:B------:R-:W-:Y:S02]  /*6e50*/  IADD3 R2, P2, R3, R19, RZ ;  /* 0x0000001303027210 */ /* 0x000fe40007f5e0ff */
[C---:B0-----:R-:W-:Y:S01]  /*6e60*/  PRMT R29, R4.reuse, 0x7773, RZ ;  /* 0x00007773041d7816 */ /* 0x041fe200000000ff */
[----:B------:R-:W2:Y:S01]  /*6e70*/  LDL.LU R22, [R1+0x28] ;  /* 0x0000280001167983 */ /* 0x000ea20000300800 */
[C---:B------:R-:W-:Y:S02]  /*6e80*/  PRMT R35, R4.reuse, 0x7772, RZ ;  /* 0x0000777204237816 */ /* 0x040fe400000000ff */
[C---:B------:R-:W-:Y:S01]  /*6e90*/  PRMT R41, R4.reuse, 0x7771, RZ ;  /* 0x0000777104297816 */ /* 0x040fe200000000ff */
[----:B------:R-:W2:Y:S01]  /*6ea0*/  LDL.LU R14, [R1+0x24] ;  /* 0x00002400010e7983 */ /* 0x000ea20000300800 */
[----:B------:R-:W-:Y:S02]  /*6eb0*/  PRMT R47, R4, 0x7770, RZ ;  /* 0x00007770042f7816 */ /* 0x000fe400000000ff */
[----:B------:R-:W-:-:S02]  /*6ec0*/  PRMT R23, R7, 0x7773, RZ ;  /* 0x0000777307177816 */ /* 0x000fc400000000ff */
[C---:B------:R-:W-:Y:S02]  /*6ed0*/  PRMT R31, R7.reuse, 0x7772, RZ ;  /* 0x00007772071f7816 */ /* 0x040fe400000000ff */
[C---:B------:R-:W-:Y:S02]  /*6ee0*/  PRMT R15, R7.reuse, 0x7771, RZ ;  /* 0x00007771070f7816 */ /* 0x040fe400000000ff */
[----:B------:R-:W-:Y:S02]  /*6ef0*/  PRMT R43, R7, 0x7770, RZ ;  /* 0x00007770072b7816 */ /* 0x000fe400000000ff */
[----:B------:R-:W-:Y:S01]  /*6f00*/  LEA.HI.X.SX32 R3, R3, R21, 0x1, P2 ;  /* 0x0000001503037211 */ /* 0x000fe200010f0eff */
[----:B------:R-:W-:Y:S01]  /*6f10*/  BAR.SYNC.DEFER_BLOCKING 0x0 ;  /* 0x0000000000007b1d */ /* 0x000fe20000010000 */
[----:B------:R-:W-:Y:S02]  /*6f20*/  IADD3 R4, P6, R0, R19, RZ ;  /* 0x0000001300047210 */ /* 0x000fe40007fde0ff */
[----:B------:R-:W-:-:S02]  /*6f30*/  PRMT R27, R5, 0x7773, RZ ;  /* 0x00007773051b7816 */ /* 0x000fc400000000ff */
[C---:B------:R-:W-:Y:S02]  /*6f40*/  PRMT R33, R5.reuse, 0x7772, RZ ;  /* 0x0000777205217816 */ /* 0x040fe400000000ff */
[C---:B------:R-:W-:Y:S02]  /*6f50*/  PRMT R39, R5.reuse, 0x7771, RZ ;  /* 0x0000777105277816 */ /* 0x040fe400000000ff */
[----:B------:R-:W-:Y:S01]  /*6f60*/  PRMT R13, R5, 0x7770, RZ ;  /* 0x00007770050d7816 */ /* 0x000fe200000000ff */
[C---:B---3--:R-:W-:Y:S01]  /*6f70*/  IMAD R7, R9.reuse, UR6, RZ ;  /* 0x0000000609077c24 */ /* 0x048fe2000f8e02ff */
[----:B------:R-:W-:Y:S02]  /*6f80*/  ISETP.LT.AND P1, PT, R9, UR7, !P0 ;  /* 0x0000000709007c0c */ /* 0x000fe4000c721270 */
[----:B------:R-:W-:Y:S01]  /*6f90*/  LEA.HI.X.SX32 R5, R0, R21, 0x1, P6 ;  /* 0x0000001500057211 */ /* 0x000fe200030f0eff */
[----:B----4-:R-:W-:Y:S01]  /*6fa0*/  IMAD R9, R8, UR6, RZ ;  /* 0x0000000608097c24 */ /* 0x010fe2000f8e02ff */
[----:B------:R-:W-:-:S02]  /*6fb0*/  PRMT R25, R6, 0x7773, RZ ;  /* 0x0000777306197816 */ /* 0x000fc400000000ff */
[----:B------:R-:W-:Y:S01]  /*6fc0*/  PRMT R17, R6, 0x7772, RZ ;  /* 0x0000777206117816 */ /* 0x000fe200000000ff */
[----:B------:R-:W-:Y:S01]  /*6fd0*/  IMAD R0, R10, UR6, RZ ;  /* 0x000000060a007c24 */ /* 0x000fe2000f8e02ff */
[C---:B------:R-:W-:Y:S02]  /*6fe0*/  PRMT R37, R6.reuse, 0x7771, RZ ;  /* 0x0000777106257816 */ /* 0x040fe400000000ff */
[----:B------:R-:W-:Y:S01]  /*6ff0*/  PRMT R45, R6, 0x7770, RZ ;  /* 0x00007770062d7816 */ /* 0x000fe200000000ff */
[----:B------:R0:W-:Y:S01]  /*7000*/  @P4 STG.E.U8 desc[UR18][R2.64], R47 ;  /* 0x0000002f02004986 */ /* 0x0001e2000c101112 */
[----:B------:R-:W-:Y:S02]  /*7010*/  ISETP.LT.AND P2, PT, R8, UR7, !P0 ;  /* 0x0000000708007c0c */ /* 0x000fe4000c741270 */
[----:B------:R-:W-:Y:S01]  /*7020*/  IADD3 R6, P4, R7, R19, RZ ;  /* 0x0000001307067210 */ /* 0x000fe20007f9e0ff */
[----:B------:R-:W-:Y:S01]  /*7030*/  @P3 STG.E.U8 desc[UR18][R4.64], R13 ;  /* 0x0000000d04003986 */ /* 0x000fe2000c101112 */
[----:B------:R-:W-:-:S02]  /*7040*/  ISETP.LT.AND P6, PT, R10, UR7, !P0 ;  /* 0x000000070a007c0c */ /* 0x000fc4000c7c1270 */
[----:B------:R-:W-:Y:S02]  /*7050*/  IADD3 R8, P5, R9, R19, RZ ;  /* 0x0000001309087210 */ /* 0x000fe40007fbe0ff */
[----:B------:R-:W-:Y:S02]  /*7060*/  LEA.HI.X.SX32 R7, R7, R21, 0x1, P4 ;  /* 0x0000001507077211 */ /* 0x000fe400020f0eff */
[C---:B------:R-:W-:Y:S02]  /*7070*/  IADD3 R10, P3, R0.reuse, R19, RZ ;  /* 0x00000013000a7210 */ /* 0x040fe40007f7e0ff */
[-C--:B------:R-:W-:Y:S01]  /*7080*/  LEA.HI.X.SX32 R9, R9, R21.reuse, 0x1, P5 ;  /* 0x0000001509097211 */ /* 0x080fe200028f0eff */
[----:B------:R1:W-:Y:S01]  /*7090*/  @P1 STG.E.U8 desc[UR18][R6.64], R45 ;  /* 0x0000002d06001986 */ /* 0x0003e2000c101112 */
[----:B------:R-:W-:Y:S01]  /*70a0*/  LEA.HI.X.SX32 R11, R0, R21, 0x1, P3 ;  /* 0x00000015000b7211 */ /* 0x000fe200018f0eff */
[C---:B-----5:R-:W-:Y:S01]  /*70b0*/  IMAD R0, R20.reuse, UR6, RZ ;  /* 0x0000000614007c24 */ /* 0x060fe2000f8e02ff */
[----:B------:R-:W-:Y:S01]  /*70c0*/  ISETP.LT.AND P4, PT, R20, UR7, !P0 ;  /* 0x0000000714007c0c */ /* 0x000fe2000c781270 */
[----:B------:R-:W-:Y:S03]  /*70d0*/  @P2 STG.E.U8 desc[UR18][R8.64], R43 ;  /* 0x0000002b08002986 */ /* 0x000fe6000c101112 */
[C---:B0-----:R-:W-:Y:S01]  /*70e0*/  IADD3 R2, P2, R0.reuse, R19, RZ ;  /* 0x0000001300027210 */ /* 0x041fe20007f5e0ff */
[----:B-1----:R-:W3:Y:S04]  /*70f0*/  LDL.LU R6, [R1+0x20] ;  /* 0x0000200001067983 */ /* 0x002ee80000300800 */
[----:B------:R-:W4:Y:S01]  /*7100*/  LDL.LU R20, [R1+0x1c] ;  /* 0x00001c0001147983 */ /* 0x000f220000300800 */
[----:B------:R-:W-:-:S02]  /*7110*/  LEA.HI.X.SX32 R3, R0, R21, 0x1, P2 ;  /* 0x0000001500037211 */ /* 0x000fc400010f0eff */
[C---:B--2---:R-:W-:Y:S01]  /*7120*/  ISETP.LT.AND P2, PT, R18.reuse, UR7, !P0 ;  /* 0x0000000712007c0c */ /* 0x044fe2000c741270 */
[----:B------:R-:W-:Y:S02]  /*7130*/  IMAD R0, R18, UR6, RZ ;  /* 0x0000000612007c24 */ /* 0x000fe4000f8e02ff */
[----:B------:R-:W2:Y:S01]  /*7140*/  LDL.LU R18, [R1+0x18] ;  /* 0x0000180001127983 */ /* 0x000ea20000300800 */
[C---:B------:R-:W-:Y:S01]  /*7150*/  ISETP.LT.AND P3, PT, R12.reuse, UR7, !P0 ;  /* 0x000000070c007c0c */ /* 0x040fe2000c761270 */
[----:B------:R-:W-:Y:S02]  /*7160*/  IMAD R12, R12, UR6, RZ ;  /* 0x000000060c0c7c24 */ /* 0x000fe4000f8e02ff */
[----:B------:R-:W5:Y:S04]  /*7170*/  LDL.LU R58, [R1+0x14] ;  /* 0x00001400013a7983 */ /* 0x000f680000300800 */
[----:B------:R0:W-:Y:S01]  /*7180*/  @P6 STG.E.U8 desc[UR18][R10.64], R41 ;  /* 0x000000290a006986 */ /* 0x0001e2000c101112 */
[----:B------:R-:W-:-:S03]  /*7190*/  IADD3 R4, P5, R12, R19, RZ ;  /* 0x000000130c047210 */ /* 0x000fc60007fbe0ff */
[----:B------:R1:W-:Y:S01]  /*71a0*/  @P4 STG.E.U8 desc[UR18][R2.64], R39 ;  /* 0x0000002702004986 */ /* 0x0003e2000c101112 */
[C---:B------:R-:W-:Y:S01]  /*71b0*/  ISETP.LT.AND P1, PT, R56.reuse, UR7, !P0 ;  /* 0x0000000738007c0c */ /* 0x040fe2000c721270 */
[----:B------:R-:W-:Y:S02]  /*71c0*/  IMAD R13, R56, UR6, RZ ;  /* 0x00000006380d7c24 */ /* 0x000fe4000f8e02ff */
[----:B------:R-:W5:Y:S01]  /*71d0*/  LDL.LU R57, [R1+0x10] ;  /* 0x0000100001397983 */ /* 0x000f620000300800 */
[----:B0-----:R-:W-:-:S03]  /*71e0*/  IADD3 R10, P4, R0, R19, RZ ;  /* 0x00000013000a7210 */ /* 0x001fc60007f9e0ff */
[----:B------:R-:W5:Y:S01]  /*71f0*/  LDL.LU R56, [R1+0xc] ;  /* 0x00000c0001387983 */ /* 0x000f620000300800 */
[-C--:B------:R-:W-:Y:S02]  /*7200*/  LEA.HI.X.SX32 R5, R12, R21.reuse, 0x1, P5 ;  /* 0x000000150c057211 */ /* 0x080fe400028f0eff */
[----:B------:R-:W-:Y:S01]  /*7210*/  LEA.HI.X.SX32 R11, R0, R21, 0x1, P4 ;  /* 0x00000015000b7211 */ /* 0x000fe200020f0eff */
[C---:B------:R-:W-:Y:S01]  /*7220*/  IMAD R0, R22.reuse, UR6, RZ ;  /* 0x0000000616007c24 */ /* 0x040fe2000f8e02ff */
[----:B------:R-:W-:Y:S02]  /*7230*/  ISETP.LT.AND P5, PT, R22, UR7, !P0 ;  /* 0x0000000716007c0c */ /* 0x000fe4000c7a1270 */
[----:B------:R-:W5:Y:S01]  /*7240*/  LDL.LU R22, [R1+0x8] ;  /* 0x0000080001167983 */ /* 0x000f620000300800 */
[----:B------:R-:W-:-:S03]  /*7250*/  IADD3 R8, P6, R13, R19, RZ ;  /* 0x000000130d087210 */ /* 0x000fc60007fde0ff */
[----:B------:R-:W-:Y:S01]  /*7260*/  @P3 STG.E.U8 desc[UR18][R4.64], R37 ;  /* 0x0000002504003986 */ /* 0x000fe2000c101112 */
[----:B------:R-:W-:Y:S01]  /*7270*/  IADD3 R12, P3, R0, R19, RZ ;  /* 0x00000013000c7210 */ /* 0x000fe20007f7e0ff */
[----:B-1----:R-:W-:Y:S01]  /*7280*/  IMAD R3, R14, UR6, RZ ;  /* 0x000000060e037c24 */ /* 0x002fe2000f8e02ff */
[-C--:B------:R-:W-:Y:S02]  /*7290*/  LEA.HI.X.SX32 R9, R13, R21.reuse, 0x1, P6 ;  /* 0x000000150d097211 */ /* 0x080fe400030f0eff */
[----:B------:R-:W-:Y:S02]  /*72a0*/  LEA.HI.X.SX32 R13, R0, R21, 0x1, P3 ;  /* 0x00000015000d7211 */ /* 0x000fe400018f0eff */
[C---:B------:R-:W-:Y:S01]  /*72b0*/  IADD3 R2, P4, R3.reuse, R19, RZ ;  /* 0x0000001303027210 */ /* 0x040fe20007f9e0ff */
[----:B------:R0:W-:Y:S03]  /*72c0*/  @P1 STG.E.U8 desc[UR18][R8.64], R15 ;  /* 0x0000000f08001986 */ /* 0x0001e6000c101112 */
[----:B------:R-:W-:-:S02]  /*72d0*/  LEA.HI.X.SX32 R3, R3, R21, 0x1, P4 ;  /* 0x0000001503037211 */ /* 0x000fc400020f0eff */
[C---:B----4-:R-:W-:Y:S01]  /*72e0*/  ISETP.LT.AND P3, PT, R20.reuse, UR7, !P0 ;  /* 0x0000000714007c0c */ /* 0x050fe2000c761270 */
[----:B------:R-:W-:Y:S02]  /*72f0*/  IMAD R0, R20, UR6, RZ ;  /* 0x0000000614007c24 */ /* 0x000fe4000f8e02ff */
[----:B------:R-:W4:Y:S01]  /*7300*/  LDL.LU R20, [R1+0x4] ;  /* 0x0000040001147983 */ /* 0x000f220000300800 */
[C---:B--2---:R-:W-:Y:S01]  /*7310*/  ISETP.LT.AND P4, PT, R18.reuse, UR7, !P0 ;  /* 0x0000000712007c0c */ /* 0x044fe2000c781270 */
[----:B0-----:R-:W-:Y:S02]  /*7320*/  IMAD R15, R18, UR6, RZ ;  /* 0x00000006120f7c24 */ /* 0x001fe4000f8e02ff */
[----:B------:R-:W2:Y:S01]  /*7330*/  LDL.LU R18, [R1] ;  /* 0x0000000001127983 */ /* 0x000ea20000300800 */
[----:B------:R-:W-:Y:S01]  /*7340*/  ISETP.LT.AND P1, PT, R14, UR7, !P0 ;  /* 0x000000070e007c0c */ /* 0x000fe2000c721270 */
[C---:B---3--:R-:W-:Y:S02]  /*7350*/  IMAD R14, R6.reuse, UR6, RZ ;  /* 0x00000006060e7c24 */ /* 0x048fe4000f8e02ff */
[----:B------:R0:W-:Y:S01]  /*7360*/  @P2 STG.E.U8 desc[UR18][R10.64], R35 ;  /* 0x000000230a002986 */ /* 0x0001e2000c101112 */
[----:B------:R-:W-:-:S03]  /*7370*/  ISETP.LT.AND P2, PT, R6, UR7, !P0 ;  /* 0x0000000706007c0c */ /* 0x000fc6000c741270 */
[----:B------:R1:W3:Y:S01]  /*7380*/  LDS.128 R4, [R16+UR16] ;  /* 0x0000001010047984 */ /* 0x0002e20008000c00 */
[----:B------:R-:W-:-:S03]  /*7390*/  IADD3 R8, P6, R14, R19, RZ ;  /* 0x000000130e087210 */ /* 0x000fc60007fde0ff */
[----:B------:R1:W-:Y:S01]  /*73a0*/  @P5 STG.E.U8 desc[UR18][R12.64], R33 ;  /* 0x000000210c005986 */ /* 0x0003e2000c101112 */
[----:B------:R-:W-:Y:S02]  /*73b0*/  LEA.HI.X.SX32 R9, R14, R21, 0x1, P6 ;  /* 0x000000150e097211 */ /* 0x000fe400030f0eff */
[C---:B0-----:R-:W-:Y:S01]  /*73c0*/  IADD3 R10, P5, R0.reuse, R19, RZ ;  /* 0x00000013000a7210 */ /* 0x041fe20007fbe0ff */
[----:B------:R0:W-:Y:S03]  /*73d0*/  @P1 STG.E.U8 desc[UR18][R2.64], R17 ;  /* 0x0000001102001986 */ /* 0x0001e6000c101112 */
[----:B------:R-:W-:Y:S01]  /*73e0*/  LEA.HI.X.SX32 R11, R0, R21, 0x1, P5 ;  /* 0x00000015000b7211 */ /* 0x000fe200028f0eff */
[----:B------:R-:W-:Y:S01]  /*73f0*/  @P2 STG.E.U8 desc[UR18][R8.64], R31 ;  /* 0x0000001f08002986 */ /* 0x000fe2000c101112 */
[----:B------:R-:W-:Y:S01]  /*7400*/  IADD3 R14, P1, R15, R19, RZ ;  /* 0x000000130f0e7210 */ /* 0x000fe20007f3e0ff */
[----:B-----5:R-:W-:-:S02]  /*7410*/  IMAD R0, R58, UR6, RZ ;  /* 0x000000063a007c24 */ /* 0x020fc4000f8e02ff */
[----:B------:R5:W-:Y:S01]  /*7420*/  @P3 STG.E.U8 desc[UR18][R10.64], R29 ;  /* 0x0000001d0a003986 */ /* 0x000be2000c101112 */
[----:B------:R-:W-:Y:S02]  /*7430*/  ISETP.LT.AND P3, PT, R58, UR7, !P0 ;  /* 0x000000073a007c0c */ /* 0x000fe4000c761270 */
[----:B------:R-:W-:Y:S01]  /*7440*/  LEA.HI.X.SX32 R15, R15, R21, 0x1, P1 ;  /* 0x000000150f0f7211 */ /* 0x000fe200008f0eff */
[C---:B-1----:R-:W-:Y:S01]  /*7450*/  IMAD R16, R57.reuse, UR6, RZ ;  /* 0x0000000639107c24 */ /* 0x042fe2000f8e02ff */
[C---:B------:R-:W-:Y:S02]  /*7460*/  IADD3 R12, P1, R0.reuse, R19, RZ ;  /* 0x00000013000c7210 */ /* 0x040fe40007f3e0ff */
[----:B------:R-:W-:Y:S02]  /*7470*/  ISETP.LT.AND P2, PT, R57, UR7, !P0 ;  /* 0x0000000739007c0c */ /* 0x000fe4000c741270 */
[----:B------:R-:W-:Y:S01]  /*7480*/  LEA.HI.X.SX32 R13, R0, R21, 0x1, P1 ;  /* 0x00000015000d7211 */ /* 0x000fe200008f0eff */
[----:B------:R-:W-:Y:S01]  /*7490*/  IMAD R0, R22, UR6, RZ ;  /* 0x0000000616007c24 */ /* 0x000fe2000f8e02ff */
[----:B0-----:R-:W-:Y:S01]  /*74a0*/  IADD3 R2, P5, R16, R19, RZ ;  /* 0x0000001310027210 */ /* 0x001fe20007fbe0ff */
[C---:B------:R-:W-:Y:S01]  /*74b0*/  IMAD R17, R56.reuse, UR6, RZ ;  /* 0x0000000638117c24 */ /* 0x040fe2000f8e02ff */
[----:B------:R0:W-:Y:S01]  /*74c0*/  @P4 STG.E.U8 desc[UR18][R14.64], R27 ;  /* 0x0000001b0e004986 */ /* 0x0001e2000c101112 */
[----:B------:R-:W-:-:S02]  /*74d0*/  ISETP.LT.AND P4, PT, R56, UR7, !P0 ;  /* 0x0000000738007c0c */ /* 0x000fc4000c781270 */
[----:B------:R-:W-:Y:S01]  /*74e0*/  ISETP.LT.AND P1, PT, R22, UR7, !P0 ;  /* 0x0000000716007c0c */ /* 0x000fe2000c721270 */
[----:B------:R1:W-:Y:S01]  /*74f0*/  @P3 STG.E.U8 desc[UR18][R12.64], R25 ;  /* 0x000000190c003986 */ /* 0x0003e2000c101112 */
[----:B------:R-:W-:Y:S02]  /*7500*/  LEA.HI.X.SX32 R3, R16, R21, 0x1, P5 ;  /* 0x0000001510037211 */ /* 0x000fe400028f0eff */
[CC--:B-----5:R-:W-:Y:S02]  /*7510*/  IADD3 R10, P3, R0.reuse, R19.reuse, RZ ;  /* 0x00000013000a7210 */ /* 0x0e0fe40007f7e0ff */
[C---:B------:R-:W-:Y:S01]  /*7520*/  IADD3 R8, P6, R17.reuse, R19, RZ ;  /* 0x0000001311087210 */ /* 0x040fe20007fde0ff */
[----:B------:R-:W-:Y:S01]  /*7530*/  @P2 STG.E.U8 desc[UR18][R2.64], R23 ;  /* 0x0000001702002986 */ /* 0x000fe2000c101112 */
[-C--:B------:R-:W-:Y:S02]  /*7540*/  LEA.HI.X.SX32 R11, R0, R21.reuse, 0x1, P3 ;  /* 0x00000015000b7211 */ /* 0x080fe400018f0eff */
[----:B------:R-:W-:-:S02]  /*7550*/  LEA.HI.X.SX32 R9, R17, R21, 0x1, P6 ;  /* 0x0000001511097211 */ /* 0x000fc400030f0eff */
[----:B---3--:R-:W-:Y:S02]  /*7560*/  PRMT R17, R4, 0x7770, RZ ;  /* 0x0000777004117816 */ /* 0x008fe400000000ff */
[----:B0-----:R-:W-:-:S03]  /*7570*/  PRMT R15, R5, 0x7770, RZ ;  /* 0x00007770050f7816 */ /* 0x001fc600000000ff */
[----:B------:R-:W-:Y:S01]  /*7580*/  @P4 STG.E.U8 desc[UR18][R8.64], R17 ;  /* 0x0000001108004986 */ /* 0x000fe2000c101112 */
[----:B-1----:R-:W-:-:S03]  /*7590*/  PRMT R25, R6, 0x7770, RZ ;  /* 0x0000777006197816 */ /* 0x002fc600000000ff */
[----:B------:R0:W-:Y:S01]  /*75a0*/  @P1 STG.E.U8 desc[UR18][R10.64], R15 ;  /* 0x0000000f0a001986 */ /* 0x0001e2000c101112 */
[----:B------:R-:W-:Y:S01]  /*75b0*/  ISETP.LT.AND P1, PT, R251, UR7, !P0 ;  /* 0x00000007fb007c0c */ /* 0x000fe2000c721270 */
[C---:B----4-:R-:W-:Y:S01]  /*75c0*/  IMAD R0, R20.reuse, UR6, RZ ;  /* 0x0000000614007c24 */ /* 0x050fe2000f8e02ff */
[----:B------:R-:W-:-:S04]  /*75d0*/  ISETP.LT.AND P2, PT, R20, UR7, !P0 ;  /* 0x0000000714007c0c */ /* 0x000fc8000c741270 */
[----:B------:R-:W-:Y:S01]  /*75e0*/  IADD3 R12, P6, R0, R19, RZ ;  /* 0x00000013000c7210 */ /* 0x000fe20007fde0ff */
[----:B------:R-:W-:-:S03]  /*75f0*/  IMAD R251, R251, UR6, RZ ;  /* 0x00000006fbfb7c24 */ /* 0x000fc6000f8e02ff */
[----:B------:R-:W-:Y:S02]  /*7600*/  LEA.HI.X.SX32 R13, R0, R21, 0x1, P6 ;  /* 0x00000015000d7211 */ /* 0x000fe400030f0eff */
[C---:B------:R-:W-:Y:S01]  /*7610*/  ISETP.LT.AND P3, PT, R252.reuse, UR7, !P0 ;  /* 0x00000007fc007c0c */ /* 0x040fe2000c761270 */
[----:B------:R-:W-:Y:S02]  /*7620*/  IMAD R252, R252, UR6, RZ ;  /* 0x00000006fcfc7c24 */ /* 0x000fe4000f8e02ff */
[----:B------:R1:W-:Y:S01]  /*7630*/  @P2 STG.E.U8 desc[UR18][R12.64], R25 ;  /* 0x000000190c002986 */ /* 0x0003e2000c101112 */
[-C--:B0-----:R-:W-:Y:S02]  /*7640*/  IADD3 R10, P2, R251, R19.reuse, RZ ;  /* 0x00000013fb0a7210 */ /* 0x081fe40007f5e0ff */
[----:B------:R-:W-:Y:S02]  /*7650*/  IADD3 R8, P6, R252, R19, RZ ;  /* 0x00000013fc087210 */ /* 0x000fe40007fde0ff */
[----:B------:R-:W-:-:S02]  /*7660*/  PRMT R23, R7, 0x7770, RZ ;  /* 0x0000777007177816 */ /* 0x000fc400000000ff */
[-C--:B------:R-:W-:Y:S02]  /*7670*/  LEA.HI.X.SX32 R11, R251, R21.reuse, 0x1, P2 ;  /* 0x00000015fb0b7211 */ /* 0x080fe400010f0eff */
[C---:B------:R-:W-:Y:S01]  /*7680*/  ISETP.LT.AND P2, PT, R250.reuse, UR7, !P0 ;  /* 0x00000007fa007c0c */ /* 0x040fe2000c741270 */
[----:B------:R-:W-:Y:S01]  /*7690*/  IMAD R250, R250, UR6, RZ ;  /* 0x00000006fafa7c24 */ /* 0x000fe2000f8e02ff */
[----:B------:R-:W-:Y:S02]  /*76a0*/  LEA.HI.X.SX32 R9, R252, R21, 0x1, P6 ;  /* 0x00000015fc097211 */ /* 0x000fe400030f0eff */
[----:B------:R-:W-:Y:S02]  /*76b0*/  PRMT R17, R4, 0x7771, RZ ;  /* 0x0000777104117816 */ /* 0x000fe400000000ff */
[----:B------:R-:W-:Y:S02]  /*76c0*/  PRMT R15, R5, 0x7771, RZ ;  /* 0x00007771050f7816 */ /* 0x000fe400000000ff */
[----:B-1----:R-:W-:-:S02]  /*76d0*/  IADD3 R12, P6, R250, R19, RZ ;  /* 0x00000013fa0c7210 */ /* 0x002fc40007fde0ff */
[----:B------:R-:W-:Y:S02]  /*76e0*/  PRMT R25, R6, 0x7771, RZ ;  /* 0x0000777106197816 */ /* 0x000fe400000000ff */
[----:B------:R-:W-:Y:S01]  /*76f0*/  LEA.HI.X.SX32 R13, R250, R21, 0x1, P6 ;  /* 0x00000015fa0d7211 */ /* 0x000fe200030f0eff */
[----:B------:R-:W-:Y:S02]  /*7700*/  IMAD R0, R243, UR6, RZ ;  /* 0x00000006f3007c24 */ /* 0x000fe4000f8e02ff */
[C---:B--2---:R-:W-:Y:S01]  /*7710*/  IMAD R14, R18.reuse, UR6, RZ ;  /* 0x00000006120e7c24 */ /* 0x044fe2000f8e02ff */
[----:B------:R-:W-:-:S04]  /*7720*/  ISETP.LT.AND P4, PT, R18, UR7, !P0 ;  /* 0x0000000712007c0c */ /* 0x000fc8000c781270 */
[----:B------:R-:W-:-:S04]  /*7730*/  IADD3 R2, P5, R14, R19, RZ ;  /* 0x000000130e027210 */ /* 0x000fc80007fbe0ff */
[----:B------:R-:W-:-:S05]  /*7740*/  LEA.HI.X.SX32 R3, R14, R21, 0x1, P5 ;  /* 0x000000150e037211 */ /* 0x000fca00028f0eff */
[----:B------:R0:W-:Y:S01]  /*7750*/  @P4 STG.E.U8 desc[UR18][R2.64], R23 ;  /* 0x0000001702004986 */ /* 0x0001e2000c101112 */
[C---:B------:R-:W-:Y:S01]  /*7760*/  ISETP.LT.AND P4, PT, R249.reuse, UR7, !P0 ;  /* 0x00000007f9007c0c */ /* 0x040fe2000c781270 */
[----:B------:R-:W-:Y:S02]  /*7770*/  IMAD R249, R249, UR6, RZ ;  /* 0x00000006f9f97c24 */ /* 0x000fe4000f8e02ff */
[----:B------:R1:W-:Y:S01]  /*7780*/  @P3 STG.E.U8 desc[UR18][R8.64], R17 ;  /* 0x0000001108003986 */ /* 0x0003e2000c101112 */
[C---:B------:R-:W-:Y:S01]  /*7790*/  ISETP.LT.AND P3, PT, R248.reuse, UR7, !P0 ;  /* 0x00000007f8007c0c */ /* 0x040fe2000c761270 */
[----:B------:R-:W-:Y:S02]  /*77a0*/  IMAD R248, R248, UR6, RZ ;  /* 0x00000006f8f87c24 */ /* 0x000fe4000f8e02ff */
[----:B------:R2:W-:Y:S01]  /*77b0*/  @P1 STG.E.U8 desc[UR18][R10.64], R15 ;  /* 0x0000000f0a001986 */ /* 0x0005e2000c101112 */
[C---:B------:R-:W-:Y:S01]  /*77c0*/  ISETP.LT.AND P1, PT, R247.reuse, UR7, !P0 ;  /* 0x00000007f7007c0c */ /* 0x040fe2000c721270 */
[----:B------:R-:W-:Y:S01]  /*77d0*/  IMAD R247, R247, UR6, RZ ;  /* 0x00000006f7f77c24 */ /* 0x000fe2000f8e02ff */
[-C--:B0-----:R-:W-:Y:S01]  /*77e0*/  IADD3 R2, P5, R249, R19.reuse, RZ ;  /* 0x00000013f9027210 */ /* 0x081fe20007fbe0ff */
[----:B------:R-:W-:Y:S01]  /*77f0*/  @P2 STG.E.U8 desc[UR18][R12.64], R25 ;  /* 0x000000190c002986 */ /* 0x000fe2000c101112 */
[----:B-1----:R-:W-:-:S02]  /*7800*/  IADD3 R8, P6, R248, R19, RZ ;  /* 0x00000013f8087210 */ /* 0x002fc40007fde0ff */
[----:B------:R-:W-:Y:S02]  /*7810*/  LEA.HI.X.SX32 R3, R249, R21, 0x1, P5 ;  /* 0x00000015f9037211 */ /* 0x000fe400028f0eff */
[----:B--2---:R-:W-:Y:S02]  /*7820*/  PRMT R15, R7, 0x7771, RZ ;  /* 0x00007771070f7816 */ /* 0x004fe400000000ff */
[C---:B------:R-:W-:Y:S02]  /*7830*/  IADD3 R10, P2, R247.reuse, R19, RZ ;  /* 0x00000013f70a7210 */ /* 0x040fe40007f5e0ff */
[-C--:B------:R-:W-:Y:S01]  /*7840*/  LEA.HI.X.SX32 R9, R248, R21.reuse, 0x1, P6 ;  /* 0x00000015f8097211 */ /* 0x080fe200030f0eff */
[----:B------:R0:W-:Y:S01]  /*7850*/  @P4 STG.E.U8 desc[UR18][R2.64], R15 ;  /* 0x0000000f02004986 */ /* 0x0001e2000c101112 */
[----:B------:R-:W-:Y:S02]  /*7860*/  PRMT R17, R4, 0x7772, RZ ;  /* 0x0000777204117816 */ /* 0x000fe400000000ff */
[----:B------:R-:W-:-:S02]  /*7870*/  LEA.HI.X.SX32 R11, R247, R21, 0x1, P2 ;  /* 0x00000015f70b7211 */ /* 0x000fc400010f0eff */
[----:B------:R-:W-:Y:S02]  /*7880*/  PRMT R23, R5, 0x7772, RZ ;  /* 0x0000777205177816 */ /* 0x000fe400000000ff */
[C---:B------:R-:W-:Y:S01]  /*7890*/  ISETP.LT.AND P4, PT, R245.reuse, UR7, !P0 ;  /* 0x00000007f5007c0c */ /* 0x040fe2000c781270 */
[----:B------:R-:W-:Y:S01]  /*78a0*/  IMAD R245, R245, UR6, RZ ;  /* 0x00000006f5f57c24 */ /* 0x000fe2000f8e02ff */
[C---:B------:R-:W-:Y:S01]  /*78b0*/  ISETP.LT.AND P5, PT, R246.reuse, UR7, !P0 ;  /* 0x00000007f6007c0c */ /* 0x040fe2000c7a1270 */
[----:B------:R-:W-:Y:S01]  /*78c0*/  IMAD R246, R246, UR6, RZ ;  /* 0x00000006f6f67c24 */ /* 0x000fe2000f8e02ff */
[----:B------:R1:W-:Y:S01]  /*78d0*/  @P3 STG.E.U8 desc[UR18][R8.64], R17 ;  /* 0x0000001108003986 */ /* 0x0003e2000c101112 */
[C---:B------:R-:W-:Y:S01]  /*78e0*/  ISETP.LT.AND P3, PT, R244.reuse, UR7, !P0 ;  /* 0x00000007f4007c0c */ /* 0x040fe2000c761270 */
[----:B------:R-:W-:Y:S02]  /*78f0*/  IMAD R244, R244, UR6, RZ ;  /* 0x00000006f4f47c24 */ /* 0x000fe4000f8e02ff */
[----:B------:R2:W-:Y:S01]  /*7900*/  @P1 STG.E.U8 desc[UR18][R10.64], R23 ;  /* 0x000000170a001986 */ /* 0x0005e2000c101112 */
[----:B0-----:R-:W-:Y:S01]  /*7910*/  IMAD R15, R242, UR6, RZ ;  /* 0x00000006f20f7c24 */ /* 0x001fe2000f8e02ff */
[----:B------:R-:W-:-:S02]  /*7920*/  IADD3 R2, P6, R246, R19, RZ ;  /* 0x00000013f6027210 */ /* 0x000fc40007fde0ff */
[-C--:B------:R-:W-:Y:S02]  /*7930*/  IADD3 R12, P2, R244, R19.reuse, RZ ;  /* 0x00000013f40c7210 */ /* 0x080fe40007f5e0ff */
[----:B-1----:R-:W-:Y:S01]  /*7940*/  IADD3 R8, P1, R245, R19, RZ ;  /* 0x00000013f5087210 */ /* 0x002fe20007f3e0ff */
[----:B------:R-:W-:Y:S01]  /*7950*/  IMAD R17, R241, UR6, RZ ;  /* 0x00000006f1117c24 */ /* 0x000fe2000f8e02ff */
[-C--:B------:R-:W-:Y:S02]  /*7960*/  LEA.HI.X.SX32 R3, R246, R21.reuse, 0x1, P6 ;  /* 0x00000015f6037211 */ /* 0x080fe400030f0eff */
[----:B------:R-:W-:Y:S02]  /*7970*/  LEA.HI.X.SX32 R9, R245, R21, 0x1, P1 ;  /* 0x00000015f5097211 */ /* 0x000fe400008f0eff */
[-C--:B------:R-:W-:Y:S02]  /*7980*/  IADD3 R14, P1, R15, R19.reuse, RZ ;  /* 0x000000130f0e7210 */ /* 0x080fe40007f3e0ff */
[----:B--2---:R-:W-:-:S02]  /*7990*/  IADD3 R10, P6, R0, R19, RZ ;  /* 0x00000013000a7210 */ /* 0x004fc40007fde0ff */
[-C--:B------:R-:W-:Y:S02]  /*79a0*/  LEA.HI.X.SX32 R13, R244, R21.reuse, 0x1, P2 ;  /* 0x00000015f40d7211 */ /* 0x080fe400010f0eff */
[----:B------:R-:W-:Y:S02]  /*79b0*/  ISETP.LT.AND P2, PT, R243, UR7, !P0 ;  /* 0x00000007f3007c0c */ /* 0x000fe4000c741270 */
[-C--:B------:R-:W-:Y:S02]  /*79c0*/  LEA.HI.X.SX32 R15, R15, R21.reuse, 0x1, P1 ;  /* 0x000000150f0f7211 */ /* 0x080fe400008f0eff */
[----:B------:R-:W-:Y:S02]  /*79d0*/  LEA.HI.X.SX32 R11, R0, R21, 0x1, P6 ;  /* 0x00000015000b7211 */ /* 0x000fe400030f0eff */
[----:B------:R-:W-:Y:S02]  /*79e0*/  ISETP.LT.AND P1, PT, R242, UR7, !P0 ;  /* 0x00000007f2007c0c */ /* 0x000fe4000c721270 */
[----:B------:R-:W-:-:S02]  /*79f0*/  IADD3 R16, P6, R17, R19, RZ ;  /* 0x0000001311107210 */ /* 0x000fc40007fde0ff */
[----:B------:R-:W-:Y:S02]  /*7a00*/  ISETP.LT.AND P0, PT, R241, UR7, !P0 ;  /* 0x00000007f1007c0c */ /* 0x000fe4000c701270 */
[----:B------:R-:W-:Y:S02]  /*7a10*/  PRMT R25, R6, 0x7772, RZ ;  /* 0x0000777206197816 */ /* 0x000fe400000000ff */
[----:B------:R-:W-:Y:S02]  /*7a20*/  LEA.HI.X.SX32 R17, R17, R21, 0x1, P6 ;  /* 0x0000001511117211 */ /* 0x000fe400030f0eff */
[----:B------:R-:W-:Y:S02]  /*7a30*/  PRMT R23, R7, 0x7772, RZ ;  /* 0x0000777207177816 */ /* 0x000fe400000000ff */
[----:B------:R-:W-:Y:S02]  /*7a40*/  PRMT R21, R4, 0x7773, RZ ;  /* 0x0000777304157816 */ /* 0x000fe400000000ff */
[----:B------:R-:W-:Y:S01]  /*7a50*/  PRMT R19, R5, 0x7773, RZ ;  /* 0x0000777305137816 */ /* 0x000fe200000000ff */
[----:B------:R0:W-:Y:S01]  /*7a60*/  @P5 STG.E.U8 desc[UR18][R2.64], R25 ;  /* 0x0000001902005986 */ /* 0x0001e2000c101112 */
[----:B------:R-:W-:-:S03]  /*7a70*/  PRMT R5, R6, 0x7773, RZ ;  /* 0x0000777306057816 */ /* 0x000fc600000000ff */
[----:B------:R0:W-:Y:S04]  /*7a80*/  @P4 STG.E.U8 desc[UR18][R8.64], R23 ;  /* 0x0000001708004986 */ /* 0x0001e8000c101112 */
[----:B------:R0:W-:Y:S04]  /*7a90*/  @P3 STG.E.U8 desc[UR18][R12.64], R21 ;  /* 0x000000150c003986 */ /* 0x0001e8000c101112 */
[----:B------:R0:W-:Y:S01]  /*7aa0*/  @P2 STG.E.U8 desc[UR18][R10.64], R19 ;  /* 0x000000130a002986 */ /* 0x0001e2000c101112 */
[----:B------:R-:W-:-:S03]  /*7ab0*/  PRMT R7, R7, 0x7773, RZ ;  /* 0x0000777307077816 */ /* 0x000fc600000000ff */
[----:B------:R0:W-:Y:S01]  /*7ac0*/  @P1 STG.E.U8 desc[UR18][R14.64], R5 ;  /* 0x000000050e001986 */ /* 0x0001e2000c101112 */
[----:B------:R-:W-:Y:S05]  /*7ad0*/  @!P0 EXIT ;  /* 0x000000000000894d */ /* 0x000fea0003800000 */
[----:B------:R-:W-:Y:S01]  /*7ae0*/  STG.E.U8 desc[UR18][R16.64], R7 ;  /* 0x0000000710007986 */ /* 0x000fe2000c101112 */
[----:B------:R-:W-:Y:S05]  /*7af0*/  EXIT ;  /* 0x000000000000794d */ /* 0x000fea0003800000 */
.L_x_3:
[----:B------:R-:W-:-:S00]  /*7b00*/  BRA `(.L_x_3) ;  /* 0xfffffffc00fc7947 */ /* 0x000fc0000383ffff */
[----:B------:R-:W-:-:S00]  /*7b10*/  NOP ;  /* 0x0000000000007918 */ /* 0x000fc00000000000 */
        /* <DEDUP_REMOVED lines=14> */
.L_x_4:


//--------------------- .nv.shared.matmul_kernel  --------------------------
	.section	.nv.shared.matmul_kernel,"aw",@nobits
	.sectionflags	@""
	.align	16
	.zero		1024


//--------------------- .nv.shared.reserved.0     --------------------------
	.section	.nv.shared.reserved.0,"aw",@nobits
	.weak		__nv_reservedSMEM_offset_0_alias
	.size		__nv_reservedSMEM_offset_0_alias, 0, 0
	.other		__nv_reservedSMEM_offset_0_alias,@"STO_CUDA_RESERVED_SHARED STV_DEFAULT"
__nv_reservedSMEM_offset_0_alias:
	.zero		0


//--------------------- .nv.constant0.matmul_kernel --------------------------
	.section	.nv.constant0.matmul_kernel,"a",@progbits
	.sectionflags	@""
	.align	4
.nv.constant0.matmul_kernel:
	.zero		608


//--------------------- SYMBOLS --------------------------

	.type		.nv.reservedSmem.offset0,@object
	.size		.nv.reservedSmem.offset0,0x4
